// auto-generated by cutlass_sweep.gemm — config: {"arch": "sm_90", "cluster_m": 2, "cluster_n": 1, "dtype": "tf32", "stages": 0, "tile_k": 64, "tile_m": 128, "tile_n": 64}
#include "cutlass/cutlass.h"
#include "cutlass/gemm/collective/collective_builder.hpp"
#include "cutlass/gemm/device/gemm_universal_adapter.h"
#include "cutlass/gemm/kernel/gemm_universal.hpp"
#include "cutlass/epilogue/collective/collective_builder.hpp"

using ElemA = cutlass::tfloat32_t;
using ElemB = cutlass::tfloat32_t;
using ElemCD = cutlass::tfloat32_t;
using Acc  = float;
using TileShape    = cute::Shape<cute::_128, cute::_64, cute::_64>;
using ClusterShape = cute::Shape<cute::_2, cute::_1, cute::_1>;

using CollectiveEpilogue = typename cutlass::epilogue::collective::CollectiveBuilder<
    cutlass::arch::Sm90, cutlass::arch::OpClassTensorOp,
    TileShape, ClusterShape,
    cutlass::epilogue::collective::EpilogueTileAuto,
    Acc, Acc,
    ElemCD, cutlass::layout::RowMajor, 128 / cutlass::sizeof_bits<ElemCD>::value,
    ElemCD, cutlass::layout::RowMajor, 128 / cutlass::sizeof_bits<ElemCD>::value,
    cutlass::epilogue::collective::EpilogueScheduleAuto
  >::CollectiveOp;

using CollectiveMainloop = typename cutlass::gemm::collective::CollectiveBuilder<
    cutlass::arch::Sm90, cutlass::arch::OpClassTensorOp,
    ElemA, cutlass::layout::RowMajor, 128 / cutlass::sizeof_bits<ElemA>::value,
    ElemB, cutlass::layout::ColumnMajor, 128 / cutlass::sizeof_bits<ElemB>::value,
    Acc,
    TileShape, ClusterShape,
    cutlass::gemm::collective::StageCountAutoCarveout<static_cast<int>(sizeof(typename CollectiveEpilogue::SharedStorage))>,
    cutlass::gemm::collective::KernelScheduleAuto
  >::CollectiveOp;

using GemmKernel = cutlass::gemm::kernel::GemmUniversal<
    cute::Shape<int,int,int,int>,
    CollectiveMainloop,
    CollectiveEpilogue
>;
using Gemm = cutlass::gemm::device::GemmUniversalAdapter<GemmKernel>;

// Force the device kernel symbol into the cubin without needing a host main.
auto* _anchor = &cutlass::device_kernel<GemmKernel>;


// ===== COMPILED SASS (sm_90a) =====

	.target	sm_90a

	.elftype	@"ET_EXEC"


//--------------------- .note.nv.tkinfo           --------------------------
	.section	.note.nv.tkinfo,"",@"SHT_NOTE"
	.sectionflags	@"SHF_NOTE_NV_TKINFO"
	.tkinfo
        /*0018*/ 	.word	0x00000002
        /*0030*/ 	.string	""
        /*0030*/ 	.string	"ptxas"
        /*0030*/ 	.string	"Cuda compilation tools, release 13.0, V13.0.88"
        /*0030*/ 	.string	"Build cuda_13.0.r13.0/compiler.36424714_0"
        /*0030*/ 	.string	"-arch sm_90a -m 64 "



//--------------------- .note.nv.cuinfo           --------------------------
	.section	.note.nv.cuinfo,"",@"SHT_NOTE"
	.sectionflags	@"SHF_NOTE_NV_CUINFO"
        /*0018*/ 	.short	0x0002
        /*001a*/ 	.short	0x005a
        /*001c*/ 	.short	0x0082
	.zero		2


//--------------------- .nv.info                  --------------------------
	.section	.nv.info,"",@"SHT_CUDA_INFO"
	.align	4


	//----- nvinfo : EIATTR_REGCOUNT
	.align		4
        /*0000*/ 	.byte	0x04, 0x2f
        /*0002*/ 	.short	(.L_15 - .L_14)
	.align		4
.L_14:
        /*0004*/ 	.word	index@(_ZN7cutlass13device_kernelINS_4gemm6kernel13GemmUniversalIN4cute5tupleIJiiiiEEENS1_10collective13CollectiveMmaINS1_34MainloopSm90TmaGmmaWarpSpecializedILi4ENS5_IJNS4_1CILi2EEENSA_ILi1EEESC_EEENS1_35KernelTmaWarpSpecializedCooperativeEEENS5_IJNSA_ILi128EEENSA_ILi64EEESH_EEENS_10tfloat32_tENS5_IJlSC_lEEESJ_SK_NS4_8TiledMMAINS4_8MMA_AtomIJNS4_4SM904GMMA29MMA_64x64x8_F32TF32TF32_SS_TNILNSO_7ScaleInE1ELSQ_1EEEEEENS4_6LayoutISD_NS5_IJSC_NSA_ILi0EEESU_EEEEENS5_IJNS4_10UnderscoreESX_SX_EEEEENS4_13SM90_TMA_LOADENS4_14ComposedLayoutINS4_7SwizzleILi3ELi4ELi3EEENS4_18smem_ptr_flag_bitsILi32EEENST_INS5_IJNSA_ILi8EEENSA_ILi32EEEEEENS5_IJS17_SC_EEEEEEEvNS4_8identityENS4_23SM90_TMA_LOAD_MULTICASTES1B_vS1C_EENS_8epilogue10collective6detail29Sm90TmaWarpSpecializedAdapterINS1G_15DefaultEpilogueISJ_SK_SK_NS1F_6thread17LinearCombinationISJ_Li1EffLNS1K_9ScaleType4KindE0ELNS_15FloatRoundStyleE2ESJ_EENS1_15EpilogueDefaultEEEEEvvEEEEvNT_6ParamsE)
        /*0008*/ 	.word	0x000000a8


	//----- nvinfo : EIATTR_FRAME_SIZE
	.align		4
.L_15:
        /*000c*/ 	.byte	0x04, 0x11
        /*000e*/ 	.short	(.L_17 - .L_16)
	.align		4
.L_16:
        /*0010*/ 	.word	index@(_ZN7cutlass13device_kernelINS_4gemm6kernel13GemmUniversalIN4cute5tupleIJiiiiEEENS1_10collective13CollectiveMmaINS1_34MainloopSm90TmaGmmaWarpSpecializedILi4ENS5_IJNS4_1CILi2EEENSA_ILi1EEESC_EEENS1_35KernelTmaWarpSpecializedCooperativeEEENS5_IJNSA_ILi128EEENSA_ILi64EEESH_EEENS_10tfloat32_tENS5_IJlSC_lEEESJ_SK_NS4_8TiledMMAINS4_8MMA_AtomIJNS4_4SM904GMMA29MMA_64x64x8_F32TF32TF32_SS_TNILNSO_7ScaleInE1ELSQ_1EEEEEENS4_6LayoutISD_NS5_IJSC_NSA_ILi0EEESU_EEEEENS5_IJNS4_10UnderscoreESX_SX_EEEEENS4_13SM90_TMA_LOADENS4_14ComposedLayoutINS4_7SwizzleILi3ELi4ELi3EEENS4_18smem_ptr_flag_bitsILi32EEENST_INS5_IJNSA_ILi8EEENSA_ILi32EEEEEENS5_IJS17_SC_EEEEEEEvNS4_8identityENS4_23SM90_TMA_LOAD_MULTICASTES1B_vS1C_EENS_8epilogue10collective6detail29Sm90TmaWarpSpecializedAdapterINS1G_15DefaultEpilogueISJ_SK_SK_NS1F_6thread17LinearCombinationISJ_Li1EffLNS1K_9ScaleType4KindE0ELNS_15FloatRoundStyleE2ESJ_EENS1_15EpilogueDefaultEEEEEvvEEEEvNT_6ParamsE)
        /*0014*/ 	.word	0x00000000


	//----- nvinfo : EIATTR_MIN_STACK_SIZE
	.align		4
.L_17:
        /*0018*/ 	.byte	0x04, 0x12
        /*001a*/ 	.short	(.L_19 - .L_18)
	.align		4
.L_18:
        /*001c*/ 	.word	index@(_ZN7cutlass13device_kernelINS_4gemm6kernel13GemmUniversalIN4cute5tupleIJiiiiEEENS1_10collective13CollectiveMmaINS1_34MainloopSm90TmaGmmaWarpSpecializedILi4ENS5_IJNS4_1CILi2EEENSA_ILi1EEESC_EEENS1_35KernelTmaWarpSpecializedCooperativeEEENS5_IJNSA_ILi128EEENSA_ILi64EEESH_EEENS_10tfloat32_tENS5_IJlSC_lEEESJ_SK_NS4_8TiledMMAINS4_8MMA_AtomIJNS4_4SM904GMMA29MMA_64x64x8_F32TF32TF32_SS_TNILNSO_7ScaleInE1ELSQ_1EEEEEENS4_6LayoutISD_NS5_IJSC_NSA_ILi0EEESU_EEEEENS5_IJNS4_10UnderscoreESX_SX_EEEEENS4_13SM90_TMA_LOADENS4_14ComposedLayoutINS4_7SwizzleILi3ELi4ELi3EEENS4_18smem_ptr_flag_bitsILi32EEENST_INS5_IJNSA_ILi8EEENSA_ILi32EEEEEENS5_IJS17_SC_EEEEEEEvNS4_8identityENS4_23SM90_TMA_LOAD_MULTICASTES1B_vS1C_EENS_8epilogue10collective6detail29Sm90TmaWarpSpecializedAdapterINS1G_15DefaultEpilogueISJ_SK_SK_NS1F_6thread17LinearCombinationISJ_Li1EffLNS1K_9ScaleType4KindE0ELNS_15FloatRoundStyleE2ESJ_EENS1_15EpilogueDefaultEEEEEvvEEEEvNT_6ParamsE)
        /*0020*/ 	.word	0x00000000
.L_19:


//--------------------- .nv.compat                --------------------------
	.section	.nv.compat,"",@"SHT_CUDA_COMPAT_INFO"
	.align	4
        /*0000*/ 	.byte	0x02, 0x09, 0x01, 0x00, 0x02, 0x02, 0x04, 0x00, 0x02, 0x05, 0x05, 0x00, 0x03, 0x07, 0x01, 0x01
        /*0010*/ 	.byte	0x02, 0x03, 0x01, 0x00, 0x02, 0x06, 0x01, 0x00, 0x04, 0x0b, 0x08, 0x00, 0x00, 0x00, 0x00, 0x00
        /*0020*/ 	.byte	0x00, 0x00, 0x00, 0x00


//--------------------- .nv.info._ZN7cutlass13device_kernelINS_4gemm6kernel13GemmUniversalIN4cute5tupleIJiiiiEEENS1_10collective13CollectiveMmaINS1_34MainloopSm90TmaGmmaWarpSpecializedILi4ENS5_IJNS4_1CILi2EEENSA_ILi1EEESC_EEENS1_35KernelTmaWarpSpecializedCooperativeEEENS5_IJNSA_ILi128EEENSA_ILi64EEESH_EEENS_10tfloat32_tENS5_IJlSC_lEEESJ_SK_NS4_8TiledMMAINS4_8MMA_AtomIJNS4_4SM904GMMA29MMA_64x64x8_F32TF32TF32_SS_TNILNSO_7ScaleInE1ELSQ_1EEEEEENS4_6LayoutISD_NS5_IJSC_NSA_ILi0EEESU_EEEEENS5_IJNS4_10UnderscoreESX_SX_EEEEENS4_13SM90_TMA_LOADENS4_14ComposedLayoutINS4_7SwizzleILi3ELi4ELi3EEENS4_18smem_ptr_flag_bitsILi32EEENST_INS5_IJNSA_ILi8EEENSA_ILi32EEEEEENS5_IJS17_SC_EEEEEEEvNS4_8identityENS4_23SM90_TMA_LOAD_MULTICASTES1B_vS1C_EENS_8epilogue10collective6detail29Sm90TmaWarpSpecializedAdapterINS1G_15DefaultEpilogueISJ_SK_SK_NS1F_6thread17LinearCombinationISJ_Li1EffLNS1K_9ScaleType4KindE0ELNS_15FloatRoundStyleE2ESJ_EENS1_15EpilogueDefaultEEEEEvvEEEEvNT_6ParamsE --------------------------
	.section	.nv.info._ZN7cutlass13device_kernelINS_4gemm6kernel13GemmUniversalIN4cute5tupleIJiiiiEEENS1_10collective13CollectiveMmaINS1_34MainloopSm90TmaGmmaWarpSpecializedILi4ENS5_IJNS4_1CILi2EEENSA_ILi1EEESC_EEENS1_35KernelTmaWarpSpecializedCooperativeEEENS5_IJNSA_ILi128EEENSA_ILi64EEESH_EEENS_10tfloat32_tENS5_IJlSC_lEEESJ_SK_NS4_8TiledMMAINS4_8MMA_AtomIJNS4_4SM904GMMA29MMA_64x64x8_F32TF32TF32_SS_TNILNSO_7ScaleInE1ELSQ_1EEEEEENS4_6LayoutISD_NS5_IJSC_NSA_ILi0EEESU_EEEEENS5_IJNS4_10UnderscoreESX_SX_EEEEENS4_13SM90_TMA_LOADENS4_14ComposedLayoutINS4_7SwizzleILi3ELi4ELi3EEENS4_18smem_ptr_flag_bitsILi32EEENST_INS5_IJNSA_ILi8EEENSA_ILi32EEEEEENS5_IJS17_SC_EEEEEEEvNS4_8identityENS4_23SM90_TMA_LOAD_MULTICASTES1B_vS1C_EENS_8epilogue10collective6detail29Sm90TmaWarpSpecializedAdapterINS1G_15DefaultEpilogueISJ_SK_SK_NS1F_6thread17LinearCombinationISJ_Li1EffLNS1K_9ScaleType4KindE0ELNS_15FloatRoundStyleE2ESJ_EENS1_15EpilogueDefaultEEEEEvvEEEEvNT_6ParamsE,"",@"SHT_CUDA_INFO"
	.sectionflags	@""
	.align	4


	//----- nvinfo : EIATTR_CUDA_API_VERSION
	.align		4
        /*0000*/ 	.byte	0x04, 0x37
        /*0002*/ 	.short	(.L_21 - .L_20)
.L_20:
        /*0004*/ 	.word	0x00000082


	//----- nvinfo : EIATTR_KPARAM_INFO
	.align		4
.L_21:
        /*0008*/ 	.byte	0x04, 0x17
        /*000a*/ 	.short	(.L_23 - .L_22)
.L_22:
        /*000c*/ 	.word	0x00000000
        /*0010*/ 	.short	0x0000
        /*0012*/ 	.short	0x0070
        /*0014*/ 	.byte	0x00, 0xf0, 0x01, 0x10


	//----- nvinfo : EIATTR_SPARSE_MMA_MASK
	.align		4
.L_23:
        /*0018*/ 	.byte	0x03, 0x50
        /*001a*/ 	.short	0x0000


	//----- nvinfo : EIATTR_MAXREG_COUNT
	.align		4
        /*001c*/ 	.byte	0x03, 0x1b
        /*001e*/ 	.short	0x00a8


	//----- nvinfo : EIATTR_NUM_BARRIERS
	.align		4
        /*0020*/ 	.byte	0x02, 0x4c
        /*0022*/ 	.byte	0x01
	.zero		1


	//----- nvinfo : EIATTR_EXTERNS
	.align		4
        /*0024*/ 	.byte	0x04, 0x0f
        /*0026*/ 	.short	(.L_25 - .L_24)


	//   ....[0]....
	.align		4
.L_24:
        /*0028*/ 	.word	index@(__assertfail)


	//----- nvinfo : EIATTR_MERCURY_ISA_VERSION
	.align		4
.L_25:
        /*002c*/ 	.byte	0x03, 0x5f
        /*002e*/ 	.short	0x0101


	//----- nvinfo : EIATTR_INT_WARP_WIDE_INSTR_OFFSETS
	.align		4
        /*0030*/ 	.byte	0x04, 0x31
        /*0032*/ 	.short	(.L_27 - .L_26)


	//   ....[0]....
.L_26:
        /*0034*/ 	.word	0x00000490


	//   ....[1]....
        /*0038*/ 	.word	0x000004c0


	//   ....[2]....
        /*003c*/ 	.word	0x00000680


	//   ....[3]....
        /*0040*/ 	.word	0x00002280


	//----- nvinfo : EIATTR_COOP_GROUP_MASK_REGIDS
	.align		4
.L_27:
        /*0044*/ 	.byte	0x04, 0x29
        /*0046*/ 	.short	(.L_29 - .L_28)


	//   ....[0]....
.L_28:
        /*0048*/ 	.word	0xffffffff


	//   ....[1]....
        /*004c*/ 	.word	0xffffffff


	//   ....[2]....
        /*0050*/ 	.word	0xffffffff


	//   ....[3]....
        /*0054*/ 	.word	0xffffffff


	//   ....[4]....
        /*0058*/ 	.word	0xffffffff


	//   ....[5]....
        /*005c*/ 	.word	0xffffffff


	//----- nvinfo : EIATTR_COOP_GROUP_INSTR_OFFSETS
	.align		4
.L_29:
        /*0060*/ 	.byte	0x04, 0x28
        /*0062*/ 	.short	(.L_31 - .L_30)


	//   ....[0]....
.L_30:
        /*0064*/ 	.word	0x00000060


	//   ....[1]....
        /*0068*/ 	.word	0x00000070


	//   ....[2]....
        /*006c*/ 	.word	0x00000130


	//   ....[3]....
        /*0070*/ 	.word	0x000002d0


	//   ....[4]....
        /*0074*/ 	.word	0x00000800


	//   ....[5]....
        /*0078*/ 	.word	0x00001480


	//----- nvinfo : EIATTR_REG_RECONFIG
	.align		4
.L_31:
        /*007c*/ 	.byte	0x01, 0x54
	.zero		2


	//----- nvinfo : EIATTR_SYSCALL_OFFSETS
	.align		4
        /*0080*/ 	.byte	0x04, 0x46
        /*0082*/ 	.short	(.L_33 - .L_32)


	//   ....[0]....
.L_32:
        /*0084*/ 	.word	0x00001670


	//----- nvinfo : EIATTR_MBARRIER_INSTR_OFFSETS
	.align		4
.L_33:
        /*0088*/ 	.byte	0x04, 0x39
        /*008a*/ 	.short	(.L_35 - .L_34)


	//   ....[0]....
.L_34:
        /*008c*/ 	.word	0x00000230
        /*0090*/ 	.word	0x000000ff
        /*0094*/ 	.word	0x00000000
        /*0098*/ 	.short	0x0100
        /*009a*/ 	.byte	0x08
	.zero		1


	//   ....[1]....
        /*009c*/ 	.word	0x00000240
        /*00a0*/ 	.word	0x000000ff
        /*00a4*/ 	.word	0x00000020
        /*00a8*/ 	.short	0x0100
        /*00aa*/ 	.byte	0x08
	.zero		1


	//   ....[2]....
        /*00ac*/ 	.word	0x00000250
        /*00b0*/ 	.word	0x000000ff
        /*00b4*/ 	.word	0x00000008
        /*00b8*/ 	.short	0x0100
        /*00ba*/ 	.byte	0x08
	.zero		1


	//   ....[3]....
        /*00bc*/ 	.word	0x00000260
        /*00c0*/ 	.word	0x000000ff
        /*00c4*/ 	.word	0x00000028
        /*00c8*/ 	.short	0x0100
        /*00ca*/ 	.byte	0x08
	.zero		1


	//   ....[4]....
        /*00cc*/ 	.word	0x00000270
        /*00d0*/ 	.word	0x000000ff
        /*00d4*/ 	.word	0x00000010
        /*00d8*/ 	.short	0x0100
        /*00da*/ 	.byte	0x08
	.zero		1


	//   ....[5]....
        /*00dc*/ 	.word	0x00000280
        /*00e0*/ 	.word	0x000000ff
        /*00e4*/ 	.word	0x00000030
        /*00e8*/ 	.short	0x0100
        /*00ea*/ 	.byte	0x08
	.zero		1


	//   ....[6]....
        /*00ec*/ 	.word	0x00000290
        /*00f0*/ 	.word	0x000000ff
        /*00f4*/ 	.word	0x00000018
        /*00f8*/ 	.short	0x0100
        /*00fa*/ 	.byte	0x08
	.zero		1


	//   ....[7]....
        /*00fc*/ 	.word	0x000002a0
        /*0100*/ 	.word	0x000000ff
        /*0104*/ 	.word	0x00000038
        /*0108*/ 	.short	0x0100
        /*010a*/ 	.byte	0x08
	.zero		1


	//   ....[8]....
        /*010c*/ 	.word	0x00000720
        /*0110*/ 	.word	0x000000ff
        /*0114*/ 	.word	0x00000050
        /*0118*/ 	.short	0x0100
        /*011a*/ 	.byte	0x06
	.zero		1


	//   ....[9]....
        /*011c*/ 	.word	0x000007a0
        /*0120*/ 	.word	0x000000ff
        /*0124*/ 	.word	0x00000058
        /*0128*/ 	.short	0x0100
        /*012a*/ 	.byte	0x06
	.zero		1


	//   ....[10]....
        /*012c*/ 	.word	0x00001730
        /*0130*/ 	.word	0x00000003
        /*0134*/ 	.word	0x00000000
        /*0138*/ 	.short	0x010a
        /*013a*/ 	.byte	0x3f
	.zero		1


	//   ....[11]....
        /*013c*/ 	.word	0x00001790
        /*0140*/ 	.word	0x00000003
        /*0144*/ 	.word	0x00000000
        /*0148*/ 	.short	0x010a
        /*014a*/ 	.byte	0x3f
	.zero		1


	//   ....[12]....
        /*014c*/ 	.word	0x00001cd0
        /*0150*/ 	.word	0x00000005
        /*0154*/ 	.word	0x00000000
        /*0158*/ 	.short	0x010a
        /*015a*/ 	.byte	0x3f
	.zero		1


	//   ....[13]....
        /*015c*/ 	.word	0x00001d10
        /*0160*/ 	.word	0x00000005
        /*0164*/ 	.word	0x00000000
        /*0168*/ 	.short	0x010a
        /*016a*/ 	.byte	0x3f
	.zero		1


	//   ....[14]....
        /*016c*/ 	.word	0x00002130
        /*0170*/ 	.word	0x00000004
        /*0174*/ 	.word	0x00000000
        /*0178*/ 	.short	0x0101
        /*017a*/ 	.byte	0x3f
	.zero		1


	//   ....[15]....
        /*017c*/ 	.word	0x000022f0
        /*0180*/ 	.word	0x00000000
        /*0184*/ 	.word	0x00000000
        /*0188*/ 	.short	0x0101
        /*018a*/ 	.byte	0x3f
	.zero		1


	//   ....[16]....
        /*018c*/ 	.word	0x00005580
        /*0190*/ 	.word	0x00000017
        /*0194*/ 	.word	0x00000020
        /*0198*/ 	.short	0x010a
        /*019a*/ 	.byte	0x3f
	.zero		1


	//   ....[17]....
        /*019c*/ 	.word	0x00005a00
        /*01a0*/ 	.word	0x00000005
        /*01a4*/ 	.word	0x00000058
        /*01a8*/ 	.short	0x0101
        /*01aa*/ 	.byte	0x3f
	.zero		1


	//   ....[18]....
        /*01ac*/ 	.word	0x00006120
        /*01b0*/ 	.word	0x00000007
        /*01b4*/ 	.word	0x00000000
        /*01b8*/ 	.short	0x010a
        /*01ba*/ 	.byte	0x3f
	.zero		1


	//   ....[19]....
        /*01bc*/ 	.word	0x000061a0
        /*01c0*/ 	.word	0x00000006
        /*01c4*/ 	.word	0x00000000
        /*01c8*/ 	.short	0x010a
        /*01ca*/ 	.byte	0x3f
	.zero		1


	//   ....[20]....
        /*01cc*/ 	.word	0x00006230
        /*01d0*/ 	.word	0x00000007
        /*01d4*/ 	.word	0x00000000
        /*01d8*/ 	.short	0x010a
        /*01da*/ 	.byte	0x3f
	.zero		1


	//   ....[21]....
        /*01dc*/ 	.word	0x000062c0
        /*01e0*/ 	.word	0x00000005
        /*01e4*/ 	.word	0x00000000
        /*01e8*/ 	.short	0x010a
        /*01ea*/ 	.byte	0x3f
	.zero		1


	//   ....[22]....
        /*01ec*/ 	.word	0x00006320
        /*01f0*/ 	.word	0x00000003
        /*01f4*/ 	.word	0x00000000
        /*01f8*/ 	.short	0x010a
        /*01fa*/ 	.byte	0x3f
	.zero		1


	//   ....[23]....
        /*01fc*/ 	.word	0x00006370
        /*0200*/ 	.word	0x00000005
        /*0204*/ 	.word	0x00000000
        /*0208*/ 	.short	0x010a
        /*020a*/ 	.byte	0x3f
	.zero		1


	//   ....[24]....
        /*020c*/ 	.word	0x00006440
        /*0210*/ 	.word	0x00000017
        /*0214*/ 	.word	0x00000020
        /*0218*/ 	.short	0x010a
        /*021a*/ 	.byte	0x3f
	.zero		1


	//   ....[25]....
        /*021c*/ 	.word	0x00006510
        /*0220*/ 	.word	0x00000007
        /*0224*/ 	.word	0x00000000
        /*0228*/ 	.short	0x010a
        /*022a*/ 	.byte	0x3f
	.zero		1


	//   ....[26]....
        /*022c*/ 	.word	0x00006560
        /*0230*/ 	.word	0x00000006
        /*0234*/ 	.word	0x00000000
        /*0238*/ 	.short	0x010a
        /*023a*/ 	.byte	0x3f
	.zero		1


	//   ....[27]....
        /*023c*/ 	.word	0x000065b0
        /*0240*/ 	.word	0x00000007
        /*0244*/ 	.word	0x00000000
        /*0248*/ 	.short	0x010a
        /*024a*/ 	.byte	0x3f
	.zero		1


	//----- nvinfo : EIATTR_NUM_MBARRIERS
	.align		4
.L_35:
        /*024c*/ 	.byte	0x03, 0x38
        /*024e*/ 	.short	0x000a


	//----- nvinfo : EIATTR_EXIT_INSTR_OFFSETS
	.align		4
        /*0250*/ 	.byte	0x04, 0x1c
        /*0252*/ 	.short	(.L_37 - .L_36)


	//   ....[0]....
.L_36:
        /*0254*/ 	.word	0x000009d0


	//   ....[1]....
        /*0258*/ 	.word	0x000011e0


	//   ....[2]....
        /*025c*/ 	.word	0x00004d00


	//   ....[3]....
        /*0260*/ 	.word	0x00005260


	//   ....[4]....
        /*0264*/ 	.word	0x00006310


	//----- nvinfo : EIATTR_MAX_THREADS
	.align		4
.L_37:
        /*0268*/ 	.byte	0x04, 0x05
        /*026a*/ 	.short	(.L_39 - .L_38)
.L_38:
        /*026c*/ 	.word	0x00000180
        /*0270*/ 	.word	0x00000001
        /*0274*/ 	.word	0x00000001


	//----- nvinfo : EIATTR_CRS_STACK_SIZE
	.align		4
.L_39:
        /*0278*/ 	.byte	0x04, 0x1e
        /*027a*/ 	.short	(.L_41 - .L_40)
.L_40:
        /*027c*/ 	.word	0x00000000


	//----- nvinfo : EIATTR_CBANK_PARAM_SIZE
	.align		4
.L_41:
        /*0280*/ 	.byte	0x03, 0x19
        /*0282*/ 	.short	0x0470


	//----- nvinfo : EIATTR_PARAM_CBANK
	.align		4
        /*0284*/ 	.byte	0x04, 0x0a
        /*0286*/ 	.short	(.L_43 - .L_42)
	.align		4
.L_42:
        /*0288*/ 	.word	index@(.nv.constant0._ZN7cutlass13device_kernelINS_4gemm6kernel13GemmUniversalIN4cute5tupleIJiiiiEEENS1_10collective13CollectiveMmaINS1_34MainloopSm90TmaGmmaWarpSpecializedILi4ENS5_IJNS4_1CILi2EEENSA_ILi1EEESC_EEENS1_35KernelTmaWarpSpecializedCooperativeEEENS5_IJNSA_ILi128EEENSA_ILi64EEESH_EEENS_10tfloat32_tENS5_IJlSC_lEEESJ_SK_NS4_8TiledMMAINS4_8MMA_AtomIJNS4_4SM904GMMA29MMA_64x64x8_F32TF32TF32_SS_TNILNSO_7ScaleInE1ELSQ_1EEEEEENS4_6LayoutISD_NS5_IJSC_NSA_ILi0EEESU_EEEEENS5_IJNS4_10UnderscoreESX_SX_EEEEENS4_13SM90_TMA_LOADENS4_14ComposedLayoutINS4_7SwizzleILi3ELi4ELi3EEENS4_18smem_ptr_flag_bitsILi32EEENST_INS5_IJNSA_ILi8EEENSA_ILi32EEEEEENS5_IJS17_SC_EEEEEEEvNS4_8identityENS4_23SM90_TMA_LOAD_MULTICASTES1B_vS1C_EENS_8epilogue10collective6detail29Sm90TmaWarpSpecializedAdapterINS1G_15DefaultEpilogueISJ_SK_SK_NS1F_6thread17LinearCombinationISJ_Li1EffLNS1K_9ScaleType4KindE0ELNS_15FloatRoundStyleE2ESJ_EENS1_15EpilogueDefaultEEEEEvvEEEEvNT_6ParamsE)
        /*028c*/ 	.short	0x0210
        /*028e*/ 	.short	0x0470


	//----- nvinfo : EIATTR_SW_WAR
	.align		4
.L_43:
        /*0290*/ 	.byte	0x04, 0x36
        /*0292*/ 	.short	(.L_45 - .L_44)
.L_44:
        /*0294*/ 	.word	0x00000008
.L_45:


//--------------------- .nv.callgraph             --------------------------
	.section	.nv.callgraph,"",@"SHT_CUDA_CALLGRAPH"
	.align	4
	.sectionentsize	8
	.align		4
        /*0000*/ 	.word	0x00000000
	.align		4
        /*0004*/ 	.word	0xffffffff
	.align		4
        /*0008*/ 	.word	index@(_ZN7cutlass13device_kernelINS_4gemm6kernel13GemmUniversalIN4cute5tupleIJiiiiEEENS1_10collective13CollectiveMmaINS1_34MainloopSm90TmaGmmaWarpSpecializedILi4ENS5_IJNS4_1CILi2EEENSA_ILi1EEESC_EEENS1_35KernelTmaWarpSpecializedCooperativeEEENS5_IJNSA_ILi128EEENSA_ILi64EEESH_EEENS_10tfloat32_tENS5_IJlSC_lEEESJ_SK_NS4_8TiledMMAINS4_8MMA_AtomIJNS4_4SM904GMMA29MMA_64x64x8_F32TF32TF32_SS_TNILNSO_7ScaleInE1ELSQ_1EEEEEENS4_6LayoutISD_NS5_IJSC_NSA_ILi0EEESU_EEEEENS5_IJNS4_10UnderscoreESX_SX_EEEEENS4_13SM90_TMA_LOADENS4_14ComposedLayoutINS4_7SwizzleILi3ELi4ELi3EEENS4_18smem_ptr_flag_bitsILi32EEENST_INS5_IJNSA_ILi8EEENSA_ILi32EEEEEENS5_IJS17_SC_EEEEEEEvNS4_8identityENS4_23SM90_TMA_LOAD_MULTICASTES1B_vS1C_EENS_8epilogue10collective6detail29Sm90TmaWarpSpecializedAdapterINS1G_15DefaultEpilogueISJ_SK_SK_NS1F_6thread17LinearCombinationISJ_Li1EffLNS1K_9ScaleType4KindE0ELNS_15FloatRoundStyleE2ESJ_EENS1_15EpilogueDefaultEEEEEvvEEEEvNT_6ParamsE)
	.align		4
        /*000c*/ 	.word	index@(__assertfail)
	.align		4
        /*0010*/ 	.word	0x00000000
	.align		4
        /*0014*/ 	.word	0xfffffffe
	.align		4
        /*0018*/ 	.word	0x00000000
	.align		4
        /*001c*/ 	.word	0xfffffffd
	.align		4
        /*0020*/ 	.word	0x00000000
	.align		4
        /*0024*/ 	.word	0xfffffffc


//--------------------- .nv.constant4             --------------------------
	.section	.nv.constant4,"a",@progbits
	.align	8
	.align		8
.nv.constant4:
        /*0000*/ 	.dword	__assertfail
	.align		8
        /*0008*/ 	.dword	__unnamed_1
	.align		8
        /*0010*/ 	.dword	_ZN39_INTERNAL_36155501_4_k_cu_4b0f9f36_67134cuda3std3__45__cpo5beginE
	.align		8
        /*0018*/ 	.dword	_ZN39_INTERNAL_36155501_4_k_cu_4b0f9f36_67134cuda3std3__45__cpo3endE
	.align		8
        /*0020*/ 	.dword	_ZN39_INTERNAL_36155501_4_k_cu_4b0f9f36_67134cuda3std3__45__cpo6cbeginE
	.align		8
        /*0028*/ 	.dword	_ZN39_INTERNAL_36155501_4_k_cu_4b0f9f36_67134cuda3std3__45__cpo4cendE
	.align		8
        /*0030*/ 	.dword	_ZN39_INTERNAL_36155501_4_k_cu_4b0f9f36_67134cuda3std3__441_GLOBAL__N__36155501_4_k_cu_4b0f9f36_67136ignoreE
	.align		8
        /*0038*/ 	.dword	_ZN39_INTERNAL_36155501_4_k_cu_4b0f9f36_67134cuda3std3__419piecewise_constructE
	.align		8
        /*0040*/ 	.dword	_ZN39_INTERNAL_36155501_4_k_cu_4b0f9f36_67134cuda3std3__48in_placeE
	.align		8
        /*0048*/ 	.dword	_ZN39_INTERNAL_36155501_4_k_cu_4b0f9f36_67134cuda3std6ranges3__45__cpo4swapE
	.align		8
        /*0050*/ 	.dword	_ZN39_INTERNAL_36155501_4_k_cu_4b0f9f36_67134cuda3std6ranges3__45__cpo9iter_moveE
	.align		8
        /*0058*/ 	.dword	_ZN39_INTERNAL_36155501_4_k_cu_4b0f9f36_67134cute7productE
	.align		8
        /*0060*/ 	.dword	_ZN39_INTERNAL_36155501_4_k_cu_4b0f9f36_67134cute1_E
	.align		8
        /*0068*/ 	.dword	$str$22
	.align		8
        /*0070*/ 	.dword	$str$23


//--------------------- .text._ZN7cutlass13device_kernelINS_4gemm6kernel13GemmUniversalIN4cute5tupleIJiiiiEEENS1_10collective13CollectiveMmaINS1_34MainloopSm90TmaGmmaWarpSpecializedILi4ENS5_IJNS4_1CILi2EEENSA_ILi1EEESC_EEENS1_35KernelTmaWarpSpecializedCooperativeEEENS5_IJNSA_ILi128EEENSA_ILi64EEESH_EEENS_10tfloat32_tENS5_IJlSC_lEEESJ_SK_NS4_8TiledMMAINS4_8MMA_AtomIJNS4_4SM904GMMA29MMA_64x64x8_F32TF32TF32_SS_TNILNSO_7ScaleInE1ELSQ_1EEEEEENS4_6LayoutISD_NS5_IJSC_NSA_ILi0EEESU_EEEEENS5_IJNS4_10UnderscoreESX_SX_EEEEENS4_13SM90_TMA_LOADENS4_14ComposedLayoutINS4_7SwizzleILi3ELi4ELi3EEENS4_18smem_ptr_flag_bitsILi32EEENST_INS5_IJNSA_ILi8EEENSA_ILi32EEEEEENS5_IJS17_SC_EEEEEEEvNS4_8identityENS4_23SM90_TMA_LOAD_MULTICASTES1B_vS1C_EENS_8epilogue10collective6detail29Sm90TmaWarpSpecializedAdapterINS1G_15DefaultEpilogueISJ_SK_SK_NS1F_6thread17LinearCombinationISJ_Li1EffLNS1K_9ScaleType4KindE0ELNS_15FloatRoundStyleE2ESJ_EENS1_15EpilogueDefaultEEEEEvvEEEEvNT_6ParamsE --------------------------
	.section	.text._ZN7cutlass13device_kernelINS_4gemm6kernel13GemmUniversalIN4cute5tupleIJiiiiEEENS1_10collective13CollectiveMmaINS1_34MainloopSm90TmaGmmaWarpSpecializedILi4ENS5_IJNS4_1CILi2EEENSA_ILi1EEESC_EEENS1_35KernelTmaWarpSpecializedCooperativeEEENS5_IJNSA_ILi128EEENSA_ILi64EEESH_EEENS_10tfloat32_tENS5_IJlSC_lEEESJ_SK_NS4_8TiledMMAINS4_8MMA_AtomIJNS4_4SM904GMMA29MMA_64x64x8_F32TF32TF32_SS_TNILNSO_7ScaleInE1ELSQ_1EEEEEENS4_6LayoutISD_NS5_IJSC_NSA_ILi0EEESU_EEEEENS5_IJNS4_10UnderscoreESX_SX_EEEEENS4_13SM90_TMA_LOADENS4_14ComposedLayoutINS4_7SwizzleILi3ELi4ELi3EEENS4_18smem_ptr_flag_bitsILi32EEENST_INS5_IJNSA_ILi8EEENSA_ILi32EEEEEENS5_IJS17_SC_EEEEEEEvNS4_8identityENS4_23SM90_TMA_LOAD_MULTICASTES1B_vS1C_EENS_8epilogue10collective6detail29Sm90TmaWarpSpecializedAdapterINS1G_15DefaultEpilogueISJ_SK_SK_NS1F_6thread17LinearCombinationISJ_Li1EffLNS1K_9ScaleType4KindE0ELNS_15FloatRoundStyleE2ESJ_EENS1_15EpilogueDefaultEEEEEvvEEEEvNT_6ParamsE,"ax",@progbits
	.align	128
.text._ZN7cutlass13device_kernelINS_4gemm6kernel13GemmUniversalIN4cute5tupleIJiiiiEEENS1_10collective13CollectiveMmaINS1_34MainloopSm90TmaGmmaWarpSpecializedILi4ENS5_IJNS4_1CILi2EEENSA_ILi1EEESC_EEENS1_35KernelTmaWarpSpecializedCooperativeEEENS5_IJNSA_ILi128EEENSA_ILi64EEESH_EEENS_10tfloat32_tENS5_IJlSC_lEEESJ_SK_NS4_8TiledMMAINS4_8MMA_AtomIJNS4_4SM904GMMA29MMA_64x64x8_F32TF32TF32_SS_TNILNSO_7ScaleInE1ELSQ_1EEEEEENS4_6LayoutISD_NS5_IJSC_NSA_ILi0EEESU_EEEEENS5_IJNS4_10UnderscoreESX_SX_EEEEENS4_13SM90_TMA_LOADENS4_14ComposedLayoutINS4_7SwizzleILi3ELi4ELi3EEENS4_18smem_ptr_flag_bitsILi32EEENST_INS5_IJNSA_ILi8EEENSA_ILi32EEEEEENS5_IJS17_SC_EEEEEEEvNS4_8identityENS4_23SM90_TMA_LOAD_MULTICASTES1B_vS1C_EENS_8epilogue10collective6detail29Sm90TmaWarpSpecializedAdapterINS1G_15DefaultEpilogueISJ_SK_SK_NS1F_6thread17LinearCombinationISJ_Li1EffLNS1K_9ScaleType4KindE0ELNS_15FloatRoundStyleE2ESJ_EENS1_15EpilogueDefaultEEEEEvvEEEEvNT_6ParamsE:
        .type           _ZN7cutlass13device_kernelINS_4gemm6kernel13GemmUniversalIN4cute5tupleIJiiiiEEENS1_10collective13CollectiveMmaINS1_34MainloopSm90TmaGmmaWarpSpecializedILi4ENS5_IJNS4_1CILi2EEENSA_ILi1EEESC_EEENS1_35KernelTmaWarpSpecializedCooperativeEEENS5_IJNSA_ILi128EEENSA_ILi64EEESH_EEENS_10tfloat32_tENS5_IJlSC_lEEESJ_SK_NS4_8TiledMMAINS4_8MMA_AtomIJNS4_4SM904GMMA29MMA_64x64x8_F32TF32TF32_SS_TNILNSO_7ScaleInE1ELSQ_1EEEEEENS4_6LayoutISD_NS5_IJSC_NSA_ILi0EEESU_EEEEENS5_IJNS4_10UnderscoreESX_SX_EEEEENS4_13SM90_TMA_LOADENS4_14ComposedLayoutINS4_7SwizzleILi3ELi4ELi3EEENS4_18smem_ptr_flag_bitsILi32EEENST_INS5_IJNSA_ILi8EEENSA_ILi32EEEEEENS5_IJS17_SC_EEEEEEEvNS4_8identityENS4_23SM90_TMA_LOAD_MULTICASTES1B_vS1C_EENS_8epilogue10collective6detail29Sm90TmaWarpSpecializedAdapterINS1G_15DefaultEpilogueISJ_SK_SK_NS1F_6thread17LinearCombinationISJ_Li1EffLNS1K_9ScaleType4KindE0ELNS_15FloatRoundStyleE2ESJ_EENS1_15EpilogueDefaultEEEEEvvEEEEvNT_6ParamsE,@function
        .size           _ZN7cutlass13device_kernelINS_4gemm6kernel13GemmUniversalIN4cute5tupleIJiiiiEEENS1_10collective13CollectiveMmaINS1_34MainloopSm90TmaGmmaWarpSpecializedILi4ENS5_IJNS4_1CILi2EEENSA_ILi1EEESC_EEENS1_35KernelTmaWarpSpecializedCooperativeEEENS5_IJNSA_ILi128EEENSA_ILi64EEESH_EEENS_10tfloat32_tENS5_IJlSC_lEEESJ_SK_NS4_8TiledMMAINS4_8MMA_AtomIJNS4_4SM904GMMA29MMA_64x64x8_F32TF32TF32_SS_TNILNSO_7ScaleInE1ELSQ_1EEEEEENS4_6LayoutISD_NS5_IJSC_NSA_ILi0EEESU_EEEEENS5_IJNS4_10UnderscoreESX_SX_EEEEENS4_13SM90_TMA_LOADENS4_14ComposedLayoutINS4_7SwizzleILi3ELi4ELi3EEENS4_18smem_ptr_flag_bitsILi32EEENST_INS5_IJNSA_ILi8EEENSA_ILi32EEEEEENS5_IJS17_SC_EEEEEEEvNS4_8identityENS4_23SM90_TMA_LOAD_MULTICASTES1B_vS1C_EENS_8epilogue10collective6detail29Sm90TmaWarpSpecializedAdapterINS1G_15DefaultEpilogueISJ_SK_SK_NS1F_6thread17LinearCombinationISJ_Li1EffLNS1K_9ScaleType4KindE0ELNS_15FloatRoundStyleE2ESJ_EENS1_15EpilogueDefaultEEEEEvvEEEEvNT_6ParamsE,(.L_x_133 - _ZN7cutlass13device_kernelINS_4gemm6kernel13GemmUniversalIN4cute5tupleIJiiiiEEENS1_10collective13CollectiveMmaINS1_34MainloopSm90TmaGmmaWarpSpecializedILi4ENS5_IJNS4_1CILi2EEENSA_ILi1EEESC_EEENS1_35KernelTmaWarpSpecializedCooperativeEEENS5_IJNSA_ILi128EEENSA_ILi64EEESH_EEENS_10tfloat32_tENS5_IJlSC_lEEESJ_SK_NS4_8TiledMMAINS4_8MMA_AtomIJNS4_4SM904GMMA29MMA_64x64x8_F32TF32TF32_SS_TNILNSO_7ScaleInE1ELSQ_1EEEEEENS4_6LayoutISD_NS5_IJSC_NSA_ILi0EEESU_EEEEENS5_IJNS4_10UnderscoreESX_SX_EEEEENS4_13SM90_TMA_LOADENS4_14ComposedLayoutINS4_7SwizzleILi3ELi4ELi3EEENS4_18smem_ptr_flag_bitsILi32EEENST_INS5_IJNSA_ILi8EEENSA_ILi32EEEEEENS5_IJS17_SC_EEEEEEEvNS4_8identityENS4_23SM90_TMA_LOAD_MULTICASTES1B_vS1C_EENS_8epilogue10collective6detail29Sm90TmaWarpSpecializedAdapterINS1G_15DefaultEpilogueISJ_SK_SK_NS1F_6thread17LinearCombinationISJ_Li1EffLNS1K_9ScaleType4KindE0ELNS_15FloatRoundStyleE2ESJ_EENS1_15EpilogueDefaultEEEEEvvEEEEvNT_6ParamsE)
        .other          _ZN7cutlass13device_kernelINS_4gemm6kernel13GemmUniversalIN4cute5tupleIJiiiiEEENS1_10collective13CollectiveMmaINS1_34MainloopSm90TmaGmmaWarpSpecializedILi4ENS5_IJNS4_1CILi2EEENSA_ILi1EEESC_EEENS1_35KernelTmaWarpSpecializedCooperativeEEENS5_IJNSA_ILi128EEENSA_ILi64EEESH_EEENS_10tfloat32_tENS5_IJlSC_lEEESJ_SK_NS4_8TiledMMAINS4_8MMA_AtomIJNS4_4SM904GMMA29MMA_64x64x8_F32TF32TF32_SS_TNILNSO_7ScaleInE1ELSQ_1EEEEEENS4_6LayoutISD_NS5_IJSC_NSA_ILi0EEESU_EEEEENS5_IJNS4_10UnderscoreESX_SX_EEEEENS4_13SM90_TMA_LOADENS4_14ComposedLayoutINS4_7SwizzleILi3ELi4ELi3EEENS4_18smem_ptr_flag_bitsILi32EEENST_INS5_IJNSA_ILi8EEENSA_ILi32EEEEEENS5_IJS17_SC_EEEEEEEvNS4_8identityENS4_23SM90_TMA_LOAD_MULTICASTES1B_vS1C_EENS_8epilogue10collective6detail29Sm90TmaWarpSpecializedAdapterINS1G_15DefaultEpilogueISJ_SK_SK_NS1F_6thread17LinearCombinationISJ_Li1EffLNS1K_9ScaleType4KindE0ELNS_15FloatRoundStyleE2ESJ_EENS1_15EpilogueDefaultEEEEEvvEEEEvNT_6ParamsE,@"STO_CUDA_ENTRY STV_DEFAULT"
_ZN7cutlass13device_kernelINS_4gemm6kernel13GemmUniversalIN4cute5tupleIJiiiiEEENS1_10collective13CollectiveMmaINS1_34MainloopSm90TmaGmmaWarpSpecializedILi4ENS5_IJNS4_1CILi2EEENSA_ILi1EEESC_EEENS1_35KernelTmaWarpSpecializedCooperativeEEENS5_IJNSA_ILi128EEENSA_ILi64EEESH_EEENS_10tfloat32_tENS5_IJlSC_lEEESJ_SK_NS4_8TiledMMAINS4_8MMA_AtomIJNS4_4SM904GMMA29MMA_64x64x8_F32TF32TF32_SS_TNILNSO_7ScaleInE1ELSQ_1EEEEEENS4_6LayoutISD_NS5_IJSC_NSA_ILi0EEESU_EEEEENS5_IJNS4_10UnderscoreESX_SX_EEEEENS4_13SM90_TMA_LOADENS4_14ComposedLayoutINS4_7SwizzleILi3ELi4ELi3EEENS4_18smem_ptr_flag_bitsILi32EEENST_INS5_IJNSA_ILi8EEENSA_ILi32EEEEEENS5_IJS17_SC_EEEEEEEvNS4_8identityENS4_23SM90_TMA_LOAD_MULTICASTES1B_vS1C_EENS_8epilogue10collective6detail29Sm90TmaWarpSpecializedAdapterINS1G_15DefaultEpilogueISJ_SK_SK_NS1F_6thread17LinearCombinationISJ_Li1EffLNS1K_9ScaleType4KindE0ELNS_15FloatRoundStyleE2ESJ_EENS1_15EpilogueDefaultEEEEEvvEEEEvNT_6ParamsE:
[----:B------:R-:W0:Y:S01]  /*0000*/  LDC R1, c[0x0][0x28] ;  /* 0x00000a00ff017b82 */ /* 0x000e220000000800 */
[----:B------:R-:W1:Y:S01]  /*0010*/  S2R R63, SR_TID.X ;  /* 0x00000000003f7919 */ /* 0x000e620000002100 */
[----:B------:R-:W-:Y:S01]  /*0020*/  ELECT P0, URZ, PT ;  /* 0x00000000003f782f */ /* 0x000fe20003800000 */
[----:B------:R-:W-:Y:S01]  /*0030*/  BSSY B0, `(.L_x_0) ;  /* 0x000000f000007945 */ /* 0x000fe20003800000 */
[--C-:B-1----:R-:W-:Y:S02]  /*0040*/  SHF.R.U32.HI R0, RZ, 0x5, R63.reuse ;  /* 0x00000005ff007819 */ /* 0x102fe4000001163f */
[----:B------:R-:W-:-:S03]  /*0050*/  SHF.R.U32.HI R6, RZ, 0x7, R63 ;  /* 0x00000007ff067819 */ /* 0x000fc6000001163f */
[----:B------:R-:W1:Y:S04]  /*0060*/  SHFL.IDX PT, R3, R0, RZ, 0x1f ;  /* 0x00001fff00037589 */ /* 0x000e6800000e0000 */
[----:B------:R2:W3:Y:S01]  /*0070*/  SHFL.IDX PT, R2, R6, RZ, 0x1f ;  /* 0x00001fff06027589 */ /* 0x0004e200000e0000 */
[----:B-1----:R-:W-:-:S13]  /*0080*/  ISETP.NE.OR P0, PT, R3, RZ, !P0 ;  /* 0x000000ff0300720c */ /* 0x002fda0004705670 */
[----:B0-23--:R-:W-:Y:S05]  /*0090*/  @P0 BRA `(.L_x_1) ;  /* 0x0000000000200947 */ /* 0x00dfea0003800000 */
[----:B------:R-:W-:Y:S02]  /*00a0*/  ULDC.64 UR4, c[0x0][0x198] ;  /* 0x0000660000047ab9 */ /* 0x000fe40000000a00 */
[----:B------:R-:W-:Y:S02]  /*00b0*/  UIADD3 UR6, UP0, UR4, 0xf0, URZ ;  /* 0x000000f004067890 */ /* 0x000fe4000ff1e03f */
[----:B------:R-:W-:Y:S02]  /*00c0*/  UIADD3 UR4, UP1, UR4, 0x1f0, URZ ;  /* 0x000001f004047890 */ /* 0x000fe4000ff3e03f */
[----:B------:R-:W-:Y:S02]  /*00d0*/  UIADD3.X UR7, URZ, UR5, URZ, UP0, !UPT ;  /* 0x000000053f077290 */ /* 0x000fe400087fe43f */
[----:B------:R-:W-:-:S07]  /*00e0*/  UIADD3.X UR5, URZ, UR5, URZ, UP1, !UPT ;  /* 0x000000053f057290 */ /* 0x000fce0008ffe43f */
[----:B------:R0:W-:Y:S02]  /*00f0*/  UTMACCTL.PF [UR6] ;  /* 0x00000000060079b9 */ /* 0x0001e40008040000 */
[----:B------:R0:W-:Y:S02]  /*0100*/  UTMACCTL.PF [UR4] ;  /* 0x00000000040079b9 */ /* 0x0001e40008040000 */
[----:B0-----:R-:W-:Y:S01]  /*0110*/  NOP ;  /* 0x0000000000007918 */ /* 0x001fe20000000000 */
.L_x_1:
[----:B------:R-:W-:Y:S05]  /*0120*/  BSYNC B0 ;  /* 0x0000000000007941 */ /* 0x000fea0003800000 */
.L_x_0:
[----:B------:R-:W0:Y:S02]  /*0130*/  SHFL.IDX PT, R5, R0, RZ, 0x1f ;  /* 0x00001fff00057589 */ /* 0x000e2400000e0000 */
[----:B0-----:R-:W-:-:S13]  /*0140*/  ISETP.NE.AND P0, PT, R5, RZ, PT ;  /* 0x000000ff0500720c */ /* 0x001fda0003f05270 */
[----:B------:R-:W-:Y:S05]  /*0150*/  @P0 BRA `(.L_x_2) ;  /* 0x0000000000580947 */ /* 0x000fea0003800000 */
[----:B------:R-:W0:Y:S01]  /*0160*/  S2UR UR8, SR_CgaCtaId ;  /* 0x00000000000879c3 */ /* 0x000e220000008800 */
[----:B------:R-:W-:Y:S01]  /*0170*/  UMOV UR4, 0x400 ;  /* 0x0000040000047882 */ /* 0x000fe20000000000 */
[----:B------:R-:W-:Y:S01]  /*0180*/  UMOV UR5, 0x1 ;  /* 0x0000000100057882 */ /* 0x000fe20000000000 */
[----:B------:R-:W-:Y:S01]  /*0190*/  UMOV UR6, 0x4 ;  /* 0x0000000400067882 */ /* 0x000fe20000000000 */
[----:B------:R-:W-:Y:S01]  /*01a0*/  ELECT P0, URZ, PT ;  /* 0x00000000003f782f */ /* 0x000fe20003800000 */
[----:B------:R-:W-:-:S04]  /*01b0*/  UIADD3 UR6, -UR6, 0x100000, URZ ;  /* 0x0010000006067890 */ /* 0x000fc8000fffe13f */
[----:B------:R-:W-:Y:S02]  /*01c0*/  USHF.L.U32 UR7, UR6, 0xb, URZ ;  /* 0x0000000b06077899 */ /* 0x000fe4000800063f */
[----:B------:R-:W-:Y:S02]  /*01d0*/  USHF.L.U32 UR6, UR6, 0x1, URZ ;  /* 0x0000000106067899 */ /* 0x000fe4000800063f */
[----:B0-----:R-:W-:Y:S02]  /*01e0*/  ULEA UR8, UR8, UR4, 0x18 ;  /* 0x0000000408087291 */ /* 0x001fe4000f8ec03f */
[----:B------:R-:W-:-:S04]  /*01f0*/  UIADD3 UR4, -UR5, 0x100000, URZ ;  /* 0x0010000005047890 */ /* 0x000fc8000fffe13f */
[----:B------:R-:W-:Y:S02]  /*0200*/  USHF.L.U32 UR5, UR4, 0xb, URZ ;  /* 0x0000000b04057899 */ /* 0x000fe4000800063f */
[----:B------:R-:W-:Y:S01]  /*0210*/  USHF.L.U32 UR4, UR4, 0x1, URZ ;  /* 0x0000000104047899 */ /* 0x000fe2000800063f */
[----:B------:R-:W0:Y:S11]  /*0220*/  FENCE.VIEW.ASYNC.S ;  /* 0x00000000000073c6 */ /* 0x000e360000000000 */
[----:B0-----:R0:W1:Y:S01]  /*0230*/  SYNCS.EXCH.64 URZ, [UR8], UR4 ;  /* 0x00000004083f75b2 */ /* 0x0010620008000100 */
[----:B------:R0:W2:Y:S01]  /*0240*/  SYNCS.EXCH.64 URZ, [UR8+0x20], UR6 ;  /* 0x00002006083f75b2 */ /* 0x0000a20008000100 */
[----:B------:R0:W3:Y:S01]  /*0250*/  SYNCS.EXCH.64 URZ, [UR8+0x8], UR4 ;  /* 0x00000804083f75b2 */ /* 0x0000e20008000100 */
[----:B------:R0:W4:Y:S01]  /*0260*/  SYNCS.EXCH.64 URZ, [UR8+0x28], UR6 ;  /* 0x00002806083f75b2 */ /* 0x0001220008000100 */
[----:B------:R0:W0:Y:S01]  /*0270*/  SYNCS.EXCH.64 URZ, [UR8+0x10], UR4 ;  /* 0x00001004083f75b2 */ /* 0x0000220008000100 */
[----:B------:R0:W0:Y:S01]  /*0280*/  SYNCS.EXCH.64 URZ, [UR8+0x30], UR6 ;  /* 0x00003006083f75b2 */ /* 0x0000220008000100 */
[----:B------:R0:W0:Y:S01]  /*0290*/  SYNCS.EXCH.64 URZ, [UR8+0x18], UR4 ;  /* 0x00001804083f75b2 */ /* 0x0000220008000100 */
[----:B------:R0:W0:Y:S01]  /*02a0*/  SYNCS.EXCH.64 URZ, [UR8+0x38], UR6 ;  /* 0x00003806083f75b2 */ /* 0x0000220008000100 */
[----:B------:R-:W-:Y:S01]  /*02b0*/  NOP ;  /* 0x0000000000007918 */ /* 0x000fe20000000000 */
.L_x_2:
[----:B------:R-:W-:Y:S01]  /*02c0*/  SHF.R.S32.HI R4, RZ, 0x1f, R63 ;  /* 0x0000001fff047819 */ /* 0x000fe2000001143f */
[----:B------:R-:W5:Y:S01]  /*02d0*/  SHFL.IDX PT, R0, R0, RZ, 0x1f ;  /* 0x00001fff00007589 */ /* 0x000f6200000e0000 */
[----:B0-----:R-:W0:Y:S01]  /*02e0*/  S2UR UR8, SR_CTAID.X ;  /* 0x00000000000879c3 */ /* 0x001e220000002500 */
[----:B------:R-:W-:Y:S02]  /*02f0*/  ELECT P0, URZ, PT ;  /* 0x00000000003f782f */ /* 0x000fe40003800000 */
[----:B------:R-:W-:Y:S01]  /*0300*/  LEA.HI R4, R4, R63, RZ, 0x7 ;  /* 0x0000003f04047211 */ /* 0x000fe200078f38ff */
[----:B------:R-:W-:Y:S01]  /*0310*/  ULDC UR4, c[0x0][0x150] ;  /* 0x0000540000047ab9 */ /* 0x000fe20000000800 */
[----:B------:R-:W-:Y:S01]  /*0320*/  SHF.R.S32.HI R10, RZ, 0x1f, R5 ;  /* 0x0000001fff0a7819 */ /* 0x000fe20000011405 */
[----:B------:R-:W-:Y:S01]  /*0330*/  NOP ;  /* 0x0000000000007918 */ /* 0x000fe20000000000 */
[----:B------:R-:W-:Y:S01]  /*0340*/  LOP3.LUT R4, R4, 0xffffff80, RZ, 0xc0, !PT ;  /* 0xffffff8004047812 */ /* 0x000fe200078ec0ff */
[----:B------:R-:W-:Y:S01]  /*0350*/  NOP ;  /* 0x0000000000007918 */ /* 0x000fe20000000000 */
[----:B------:R-:W-:Y:S01]  /*0360*/  LEA.HI R10, R10, R5, RZ, 0x2 ;  /* 0x000000050a0a7211 */ /* 0x000fe200078f10ff */
[----:B------:R-:W1:Y:S01]  /*0370*/  LDC R12, c[0x0][0x144] ;  /* 0x00005100ff0c7b82 */ /* 0x000e620000000800 */
[----:B------:R-:W-:Y:S01]  /*0380*/  IMAD.MOV.U32 R22, RZ, RZ, 0x1 ;  /* 0x00000001ff167424 */ /* 0x000fe200078e00ff */
[----:B------:R-:W-:Y:S01]  /*0390*/  ISETP.NE.AND P3, PT, R2, RZ, PT ;  /* 0x000000ff0200720c */ /* 0x000fe20003f65270 */
[----:B------:R-:W-:Y:S01]  /*03a0*/  IMAD.IADD R8, R63, 0x1, -R4 ;  /* 0x000000013f087824 */ /* 0x000fe200078e0a04 */
[----:B------:R-:W-:Y:S01]  /*03b0*/  LOP3.LUT R10, R10, 0x3ffffffc, RZ, 0xc0, !PT ;  /* 0x3ffffffc0a0a7812 */ /* 0x000fe200078ec0ff */
[----:B------:R-:W2:Y:S03]  /*03c0*/  S2R R4, SR_CTAID.Y ;  /* 0x0000000000047919 */ /* 0x000ea60000002600 */
[----:B------:R-:W-:Y:S01]  /*03d0*/  SHF.R.S32.HI R7, RZ, 0x1f, R8 ;  /* 0x0000001fff077819 */ /* 0x000fe20000011408 */
[----:B------:R-:W-:Y:S01]  /*03e0*/  IMAD.IADD R10, R5, 0x1, -R10 ;  /* 0x00000001050a7824 */ /* 0x000fe200078e0a0a */
[----:B------:R-:W3:Y:S02]  /*03f0*/  LDC R14, c[0x0][0x140] ;  /* 0x00005000ff0e7b82 */ /* 0x000ee40000000800 */
[----:B------:R-:W-:-:S02]  /*0400*/  LEA.HI R7, R7, R8, RZ, 0x3 ;  /* 0x0000000807077211 */ /* 0x000fc400078f18ff */
[----:B-----5:R-:W-:Y:S02]  /*0410*/  ISETP.NE.OR P0, PT, R0, RZ, !P0 ;  /* 0x000000ff0000720c */ /* 0x020fe40004705670 */
[--C-:B------:R-:W-:Y:S02]  /*0420*/  SHF.R.S32.HI R0, RZ, 0x3, R7.reuse ;  /* 0x00000003ff007819 */ /* 0x100fe40000011407 */
[----:B0-----:R-:W-:Y:S02]  /*0430*/  I2FP.F32.U32 R9, UR8 ;  /* 0x0000000800097c45 */ /* 0x001fe40008201000 */
[----:B------:R-:W-:-:S03]  /*0440*/  SHF.R.S32.HI R7, RZ, 0x1f, R7 ;  /* 0x0000001fff077819 */ /* 0x000fc60000011407 */
[----:B------:R-:W-:Y:S01]  /*0450*/  FMUL R11, R9, UR4 ;  /* 0x00000004090b7c20 */ /* 0x000fe20008400000 */
[----:B------:R-:W-:Y:S01]  /*0460*/  LEA.HI R7, R7, R0, RZ, 0x2 ;  /* 0x0000000007077211 */ /* 0x000fe200078f10ff */
[----:B------:R-:W-:Y:S01]  /*0470*/  ULDC UR4, c[0x0][0x154] ;  /* 0x0000550000047ab9 */ /* 0x000fe20000000800 */
[----:B------:R-:W0:Y:S01]  /*0480*/  LDC R9, c[0x0][0x148] ;  /* 0x00005200ff097b82 */ /* 0x000e220000000800 */
[----:B------:R-:W-:Y:S01]  /*0490*/  VOTEU.ALL UP0, P0 ;  /* 0x00000000003f7886 */ /* 0x000fe20000000000 */
[----:B------:R-:W-:Y:S01]  /*04a0*/  LOP3.LUT R7, R7, 0xfffffffc, RZ, 0xc0, !PT ;  /* 0xfffffffc07077812 */ /* 0x000fe200078ec0ff */
[----:B------:R-:W5:Y:S01]  /*04b0*/  F2I.U32.TRUNC.NTZ R11, R11 ;  /* 0x0000000b000b7305 */ /* 0x000f62000020f000 */
[----:B------:R-:W-:Y:S02]  /*04c0*/  VOTEU.ALL UP1, P0 ;  /* 0x00000000003f7886 */ /* 0x000fe40000020000 */
[----:B------:R-:W-:Y:S01]  /*04d0*/  @!UP0 UMOV UR6, 0x400 ;  /* 0x0000040000068882 */ /* 0x000fe20000000000 */
[----:B------:R-:W-:Y:S01]  /*04e0*/  IMAD.IADD R7, R0, 0x1, -R7 ;  /* 0x0000000100077824 */ /* 0x000fe200078e0a07 */
[----:B------:R-:W4:Y:S01]  /*04f0*/  @!UP0 S2UR UR7, SR_CgaCtaId ;  /* 0x00000000000789c3 */ /* 0x000f220000008800 */
[----:B------:R-:W-:-:S02]  /*0500*/  SHF.R.S32.HI R0, RZ, 0x1f, R3 ;  /* 0x0000001fff007819 */ /* 0x000fc40000011403 */
[----:B------:R-:W-:Y:S01]  /*0510*/  IMAD R10, R10, 0x4, R7 ;  /* 0x000000040a0a7824 */ /* 0x000fe200078e0207 */
[----:B--2---:R-:W-:Y:S02]  /*0520*/  I2FP.F32.U32 R13, R4 ;  /* 0x00000004000d7245 */ /* 0x004fe40000201000 */
[----:B------:R-:W-:Y:S01]  /*0530*/  LEA.HI R0, R0, R3, RZ, 0x2 ;  /* 0x0000000300007211 */ /* 0x000fe200078f10ff */
[C---:B------:R-:W-:Y:S01]  /*0540*/  IMAD.SHL.U32 R19, R10.reuse, 0x4, RZ ;  /* 0x000000040a137824 */ /* 0x040fe200078e00ff */
[----:B------:R-:W-:Y:S01]  /*0550*/  LEA.HI R7, R10, R10, RZ, 0x1 ;  /* 0x0000000a0a077211 */ /* 0x000fe200078f08ff */
[----:B------:R-:W-:Y:S01]  /*0560*/  FMUL R13, R13, UR4 ;  /* 0x000000040d0d7c20 */ /* 0x000fe20008400000 */
[----:B-----5:R-:W-:Y:S01]  /*0570*/  IMAD.MOV R15, RZ, RZ, -R11 ;  /* 0x000000ffff0f7224 */ /* 0x020fe200078e0a0b */
[----:B------:R-:W-:Y:S01]  /*0580*/  LOP3.LUT R0, R0, 0xfffffffc, RZ, 0xc0, !PT ;  /* 0xfffffffc00007812 */ /* 0x000fe200078ec0ff */
[----:B------:R-:W-:Y:S01]  /*0590*/  UMOV UR4, 0x20 ;  /* 0x0000002000047882 */ /* 0x000fe20000000000 */
[----:B------:R-:W-:Y:S01]  /*05a0*/  LOP3.LUT R11, R7, 0xfffffffe, RZ, 0xc0, !PT ;  /* 0xfffffffe070b7812 */ /* 0x000fe200078ec0ff */
[----:B-1----:R-:W-:Y:S01]  /*05b0*/  IMAD R7, R12, R15, UR8 ;  /* 0x000000080c077e24 */ /* 0x002fe2000f8e020f */
[----:B------:R-:W1:Y:S01]  /*05c0*/  F2I.U32.TRUNC.NTZ R13, R13 ;  /* 0x0000000d000d7305 */ /* 0x000e62000020f000 */
[----:B------:R-:W-:Y:S01]  /*05d0*/  IMAD.IADD R3, R3, 0x1, -R0 ;  /* 0x0000000103037824 */ /* 0x000fe200078e0a00 */
[C---:B------:R-:W-:Y:S01]  /*05e0*/  LOP3.LUT R19, R10.reuse, 0xc, R19, 0x78, !PT ;  /* 0x0000000c0a137812 */ /* 0x040fe200078e7813 */
[----:B------:R-:W-:Y:S01]  /*05f0*/  IMAD.IADD R12, R10, 0x1, -R11 ;  /* 0x000000010a0c7824 */ /* 0x000fe200078e0a0b */
[----:B------:R-:W-:-:S04]  /*0600*/  @!UP0 UIADD3 UR4, -UR4, 0x100000, URZ ;  /* 0x0010000004048890 */ /* 0x000fc8000fffe13f */
[----:B------:R-:W-:Y:S02]  /*0610*/  @!UP0 USHF.L.U32 UR5, UR4, 0xb, URZ ;  /* 0x0000000b04058899 */ /* 0x000fe4000800063f */
[----:B------:R-:W-:Y:S01]  /*0620*/  @!UP0 USHF.L.U32 UR4, UR4, 0x1, URZ ;  /* 0x0000000104048899 */ /* 0x000fe2000800063f */
[----:B---3--:R-:W-:Y:S02]  /*0630*/  ISETP.EQ.U32.AND P2, PT, R14, 0x1, PT ;  /* 0x000000010e00780c */ /* 0x008fe40003f42070 */
[C---:B------:R-:W-:Y:S02]  /*0640*/  ISETP.NE.AND P1, PT, R3.reuse, 0x3, PT ;  /* 0x000000030300780c */ /* 0x040fe40003f25270 */
[----:B------:R-:W-:Y:S01]  /*0650*/  ISETP.NE.AND P4, PT, R12, R7, PT ;  /* 0x000000070c00720c */ /* 0x000fe20003f85270 */
[----:B----4-:R-:W-:Y:S01]  /*0660*/  @!UP0 ULEA UR6, UR7, UR6, 0x18 ;  /* 0x0000000607068291 */ /* 0x010fe2000f8ec03f */
[----:B------:R-:W-:Y:S01]  /*0670*/  ISETP.EQ.OR P1, PT, R3, RZ, !P1 ;  /* 0x000000ff0300720c */ /* 0x000fe20004f22670 */
[----:B------:R-:W-:Y:S01]  /*0680*/  VOTEU.ALL UP0, P0 ;  /* 0x00000000003f7886 */ /* 0x000fe20000000000 */
[----:B------:R-:W-:Y:S01]  /*0690*/  LOP3.LUT P0, RZ, R8, 0x7, RZ, 0xc0, !PT ;  /* 0x0000000708ff7812 */ /* 0x000fe2000780c0ff */
[C---:B------:R-:W-:Y:S01]  /*06a0*/  VIADD R8, R2.reuse, 0xffffffff ;  /* 0xffffffff02087836 */ /* 0x040fe20000000000 */
[----:B------:R-:W-:Y:S01]  /*06b0*/  ISETP.EQ.AND P1, PT, R2, RZ, P1 ;  /* 0x000000ff0200720c */ /* 0x000fe20000f22270 */
[----:B-1----:R-:W-:Y:S01]  /*06c0*/  IMAD.MOV R23, RZ, RZ, -R13 ;  /* 0x000000ffff177224 */ /* 0x002fe200078e0a0d */
[----:B------:R-:W-:-:S02]  /*06d0*/  ISETP.LT.U32.AND P0, PT, R19, 0x2, !P0 ;  /* 0x000000021300780c */ /* 0x000fc40004701070 */
[----:B------:R-:W-:Y:S01]  /*06e0*/  ISETP.GE.U32.AND P6, PT, R8, 0x2, PT ;  /* 0x000000020800780c */ /* 0x000fe20003fc6070 */
[----:B0-----:R-:W-:Y:S01]  /*06f0*/  IMAD R11, R9, R23, R4 ;  /* 0x00000017090b7224 */ /* 0x001fe200078e0204 */
[----:B------:R-:W-:Y:S01]  /*0700*/  SEL R18, RZ, 0x1, !P1 ;  /* 0x00000001ff127807 */ /* 0x000fe20004800000 */
[----:B------:R-:W0:Y:S02]  /*0710*/  FENCE.VIEW.ASYNC.S ;  /* 0x00000000000073c6 */ /* 0x000e240000000000 */
[----:B0-----:R0:W1:Y:S01]  /*0720*/  @!UP0 SYNCS.EXCH.64 URZ, [UR6+0x50], UR4 ;  /* 0x00005004063f85b2 */ /* 0x0010620008000100 */
[----:B------:R-:W-:Y:S02]  /*0730*/  @P4 LEA.HI R0, R19, R19, RZ, 0x1 ;  /* 0x0000001313004211 */ /* 0x000fe400078f08ff */
[----:B------:R-:W-:Y:S02]  /*0740*/  SEL R18, R18, 0x2, P6 ;  /* 0x0000000212127807 */ /* 0x000fe40003000000 */
[----:B------:R-:W-:-:S04]  /*0750*/  @P4 SHF.R.S32.HI R0, RZ, 0x1, R0 ;  /* 0x00000001ff004819 */ /* 0x000fc80000011400 */
[----:B------:R-:W-:Y:S02]  /*0760*/  @P4 ISETP.NE.AND P5, PT, R0, R11, PT ;  /* 0x0000000b0000420c */ /* 0x000fe40003fa5270 */
[----:B------:R-:W-:Y:S02]  /*0770*/  SEL R11, RZ, 0x1, !P0 ;  /* 0x00000001ff0b7807 */ /* 0x000fe40004000000 */
[----:B------:R-:W-:Y:S02]  /*0780*/  @P4 SEL R22, RZ, 0x1, P5 ;  /* 0x00000001ff164807 */ /* 0x000fe40002800000 */
[----:B------:R-:W-:Y:S01]  /*0790*/  LOP3.LUT R0, R63, 0x7f, RZ, 0xc0, !PT ;  /* 0x0000007f3f007812 */ /* 0x000fe200078ec0ff */
[----:B------:R0:W2:Y:S01]  /*07a0*/  @!UP1 SYNCS.EXCH.64 URZ, [UR6+0x58], UR4 ;  /* 0x00005804063f95b2 */ /* 0x0000a20008000100 */
[----:B------:R-:W-:Y:S01]  /*07b0*/  LOP3.LUT R22, R22, R11, RZ, 0xc0, !PT ;  /* 0x0000000b16167212 */ /* 0x000fe200078ec0ff */
[----:B------:R-:W-:Y:S01]  /*07c0*/  NOP ;  /* 0x0000000000007918 */ /* 0x000fe20000000000 */
[----:B------:R-:W-:Y:S05]  /*07d0*/  @!P2 BRA `(.L_x_3) ;  /* 0x000000000008a947 */ /* 0x000fea0003800000 */
[----:B-12---:R-:W-:Y:S01]  /*07e0*/  UCGABAR_ARV ;  /* 0x00000000000079c7 */ /* 0x006fe20008000000 */
[----:B------:R-:W-:Y:S05]  /*07f0*/  BRA `(.L_x_4) ;  /* 0x0000000000047947 */ /* 0x000fea0003800000 */
.L_x_3:
[----:B-12---:R-:W-:Y:S01]  /*0800*/  NOP ;  /* 0x0000000000007918 */ /* 0x006fe20000000000 */
.L_x_4:
[----:B------:R-:W1:Y:S01]  /*0810*/  LDC R2, c[0x0][0x65c] ;  /* 0x00019700ff027b82 */ /* 0x000e620000000800 */
[----:B------:R-:W-:Y:S02]  /*0820*/  IMAD.U32 R10, RZ, RZ, UR8 ;  /* 0x00000008ff0a7e24 */ /* 0x000fe4000f8e00ff */
[----:B------:R-:W-:Y:S01]  /*0830*/  IMAD.MOV.U32 R11, RZ, RZ, RZ ;  /* 0x000000ffff0b7224 */ /* 0x000fe200078e00ff */
[----:B-1----:R-:W-:-:S04]  /*0840*/  ISETP.NE.AND P1, PT, R2, 0x1, PT ;  /* 0x000000010200780c */ /* 0x002fc80003f25270 */
[----:B------:R-:W-:-:S09]  /*0850*/  P2R R5, PR, RZ, 0x2 ;  /* 0x00000002ff057803 */ /* 0x000fd20000000000 */
[----:B------:R-:W1:Y:S01]  /*0860*/  @P1 LDC R17, c[0x0][0x10] ;  /* 0x00000400ff111b82 */ /* 0x000e620000000800 */
[----:B------:R-:W-:Y:S02]  /*0870*/  @P1 IMAD.MOV.U32 R5, RZ, RZ, RZ ;  /* 0x000000ffff051224 */ /* 0x000fe400078e00ff */
[----:B------:R-:W-:-:S05]  /*0880*/  @P1 IMAD.MOV.U32 R15, RZ, RZ, RZ ;  /* 0x000000ffff0f1224 */ /* 0x000fca00078e00ff */
[----:B------:R-:W2:Y:S01]  /*0890*/  @!P1 LDC R13, c[0x0][0xc] ;  /* 0x00000300ff0d9b82 */ /* 0x000ea20000000800 */
[----:B0-----:R-:W-:Y:S01]  /*08a0*/  ULDC UR4, c[0x0][0xc] ;  /* 0x0000030000047ab9 */ /* 0x001fe20000000800 */
[----:B------:R-:W-:Y:S01]  /*08b0*/  ULDC UR5, c[0x0][0x10] ;  /* 0x0000040000057ab9 */ /* 0x000fe20000000800 */
[----:B------:R-:W-:Y:S01]  /*08c0*/  ULDC UR6, c[0x0][0x14] ;  /* 0x0000050000067ab9 */ /* 0x000fe20000000800 */
[----:B------:R-:W-:-:S04]  /*08d0*/  UIMAD.WIDE.U32 UR4, UR4, UR5, URZ ;  /* 0x00000005040472a5 */ /* 0x000fc8000f8e003f */
[----:B------:R-:W-:Y:S02]  /*08e0*/  UIMAD.WIDE.U32 UR38, UR4, UR6, URZ ;  /* 0x00000006042672a5 */ /* 0x000fe4000f8e003f */
[----:B------:R-:W-:-:S04]  /*08f0*/  UIMAD UR41, UR5, UR6, URZ ;  /* 0x00000006052972a4 */ /* 0x000fc8000f8e023f */
[----:B------:R-:W-:Y:S01]  /*0900*/  UIADD3 UR41, UR39, UR41, URZ ;  /* 0x0000002927297290 */ /* 0x000fe2000fffe03f */
[----:B-1----:R-:W-:-:S04]  /*0910*/  @P1 IMAD.WIDE.U32 R16, R17, UR8, R4 ;  /* 0x0000000811101c25 */ /* 0x002fc8000f8e0004 */
[----:B------:R-:W-:Y:S02]  /*0920*/  @P1 IMAD.IADD R17, R17, 0x1, R15 ;  /* 0x0000000111111824 */ /* 0x000fe400078e020f */
[----:B--2---:R-:W-:-:S04]  /*0930*/  @!P1 IMAD.WIDE.U32 R10, R4, R13, R10 ;  /* 0x0000000d040a9225 */ /* 0x004fc800078e000a */
[----:B------:R-:W-:Y:S02]  /*0940*/  @!P1 IMAD.MOV.U32 R16, RZ, RZ, R10 ;  /* 0x000000ffff109224 */ /* 0x000fe400078e000a */
[----:B------:R-:W-:Y:S01]  /*0950*/  @!P1 IMAD.MOV.U32 R17, RZ, RZ, R11 ;  /* 0x000000ffff119224 */ /* 0x000fe200078e000b */
[----:B------:R-:W-:Y:S06]  /*0960*/  @!P2 BRA `(.L_x_5) ;  /* 0x00000000000ca947 */ /* 0x000fec0003800000 */
[----:B------:R-:W-:Y:S01]  /*0970*/  UCGABAR_WAIT ;  /* 0x0000000000007dc7 */ /* 0x000fe20008000000 */
[----:B------:R-:W-:Y:S01]  /*0980*/  CCTL.IVALL ;  /* 0x00000000ff00798f */ /* 0x000fe20002000000 */
[----:B------:R-:W-:Y:S05]  /*0990*/  BRA `(.L_x_6) ;  /* 0x0000000000047947 */ /* 0x000fea0003800000 */
.L_x_5:
[----:B------:R-:W-:Y:S06]  /*09a0*/  BAR.SYNC.DEFER_BLOCKING 0x0 ;  /* 0x0000000000007b1d */ /* 0x000fec0000010000 */
.L_x_6:
[----:B------:R-:W-:Y:S05]  /*09b0*/  @!P3 BRA `(.L_x_7) ;  /* 0x0000004000d4b947 */ /* 0x000fea0003800000 */
[----:B------:R-:W-:-:S13]  /*09c0*/  ISETP.GT.U32.AND P0, PT, R8, 0x1, PT ;  /* 0x000000010800780c */ /* 0x000fda0003f04070 */
[----:B------:R-:W-:Y:S05]  /*09d0*/  @P0 EXIT ;  /* 0x000000000000094d */ /* 0x000fea0003800000 */
[----:B------:R-:W-:Y:S01]  /*09e0*/  ULDC.64 UR4, c[0x0][0x650] ;  /* 0x0001940000047ab9 */ /* 0x000fe20000000a00 */
[----:B------:R-:W-:Y:S01]  /*09f0*/  PRMT R3, RZ, 0x7610, R3 ;  /* 0x00007610ff037816 */ /* 0x000fe20000000003 */
[----:B------:R-:W-:Y:S01]  /*0a00*/  IMAD.MOV.U32 R71, RZ, RZ, -0x1 ;  /* 0xffffffffff477424 */ /* 0x000fe200078e00ff */
[----:B------:R-:W-:Y:S01]  /*0a10*/  ISETP.GE.U32.AND P0, PT, R16, UR4, PT ;  /* 0x0000000410007c0c */ /* 0x000fe2000bf06070 */
[----:B------:R-:W-:Y:S02]  /*0a20*/  IMAD.MOV.U32 R70, RZ, RZ, -0x1 ;  /* 0xffffffffff467424 */ /* 0x000fe400078e00ff */
[----:B------:R-:W-:Y:S01]  /*0a30*/  IMAD.MOV.U32 R69, RZ, RZ, -0x1 ;  /* 0xffffffffff457424 */ /* 0x000fe200078e00ff */
[----:B------:R-:W-:-:S13]  /*0a40*/  ISETP.GE.U32.AND.EX P0, PT, R17, UR5, PT, P0 ;  /* 0x0000000511007c0c */ /* 0x000fda000bf06100 */
[----:B------:R-:W-:Y:S05]  /*0a50*/  @P0 BRA `(.L_x_8) ;  /* 0x0000000400280947 */ /* 0x000fea0003800000 */
[----:B------:R-:W0:Y:S01]  /*0a60*/  LDC.64 R24, c[0x0][0x628] ;  /* 0x00018a00ff187b82 */ /* 0x000e220000000a00 */
[----:B------:R-:W-:Y:S02]  /*0a70*/  IMAD.MOV.U32 R10, RZ, RZ, R16 ;  /* 0x000000ffff0a7224 */ /* 0x000fe400078e0010 */
[----:B------:R-:W-:-:S05]  /*0a80*/  IMAD.MOV.U32 R11, RZ, RZ, R17 ;  /* 0x000000ffff0b7224 */ /* 0x000fca00078e0011 */
[----:B------:R-:W1:Y:S08]  /*0a90*/  LDC R8, c[0x0][0x630] ;  /* 0x00018c00ff087b82 */ /* 0x000e700000000800 */
[----:B------:R-:W2:Y:S01]  /*0aa0*/  LDC.64 R26, c[0x0][0x620] ;  /* 0x00018800ff1a7b82 */ /* 0x000ea20000000a00 */
[----:B0-----:R-:W-:-:S04]  /*0ab0*/  ISETP.NE.U32.AND P0, PT, R24, RZ, PT ;  /* 0x000000ff1800720c */ /* 0x001fc80003f05070 */
[----:B------:R-:W-:-:S13]  /*0ac0*/  ISETP.NE.AND.EX P0, PT, R25, RZ, PT, P0 ;  /* 0x000000ff1900720c */ /* 0x000fda0003f05300 */
[----:B-12---:R-:W-:Y:S05]  /*0ad0*/  @!P0 BRA `(.L_x_9) ;  /* 0x0000000000288947 */ /* 0x006fea0003800000 */
[----:B------:R-:W0:Y:S02]  /*0ae0*/  LDC R3, c[0x0][0x634] ;  /* 0x00018d00ff037b82 */ /* 0x000e240000000800 */
[----:B0-----:R-:W-:-:S05]  /*0af0*/  IADD3 R3, P0, R16, R3, RZ ;  /* 0x0000000310037210 */ /* 0x001fca0007f1e0ff */
[----:B------:R-:W-:-:S04]  /*0b00*/  IMAD.X R21, RZ, RZ, R17, P0 ;  /* 0x000000ffff157224 */ /* 0x000fc800000e0611 */
[----:B------:R-:W-:-:S04]  /*0b10*/  IMAD.WIDE.U32 R10, R21, R24, RZ ;  /* 0x00000018150a7225 */ /* 0x000fc800078e00ff */
[----:B------:R-:W-:-:S04]  /*0b20*/  IMAD.WIDE.U32 R12, P0, R3, R25, R10 ;  /* 0x00000019030c7225 */ /* 0x000fc8000780000a */
[----:B------:R-:W-:-:S04]  /*0b30*/  IMAD.WIDE.U32 R10, R3, R24, RZ ;  /* 0x00000018030a7225 */ /* 0x000fc800078e00ff */
[----:B------:R-:W-:Y:S01]  /*0b40*/  IMAD.X R15, RZ, RZ, RZ, P0 ;  /* 0x000000ffff0f7224 */ /* 0x000fe200000e06ff */
[----:B------:R-:W-:Y:S01]  /*0b50*/  IADD3 RZ, P0, R11, R12, RZ ;  /* 0x0000000c0bff7210 */ /* 0x000fe20007f1e0ff */
[----:B------:R-:W-:-:S04]  /*0b60*/  IMAD.MOV.U32 R14, RZ, RZ, R13 ;  /* 0x000000ffff0e7224 */ /* 0x000fc800078e000d */
[----:B------:R-:W-:-:S08]  /*0b70*/  IMAD.WIDE.U32.X R10, R21, R25, R14, P0 ;  /* 0x00000019150a7225 */ /* 0x000fd000000e040e */
.L_x_9:
[----:B------:R-:W0:Y:S01]  /*0b80*/  LDC.64 R30, c[0x0][0x640] ;  /* 0x00019000ff1e7b82 */ /* 0x000e220000000a00 */
[-CC-:B------:R-:W-:Y:S02]  /*0b90*/  SHF.R.U64 R69, R10, R8.reuse, R11.reuse ;  /* 0x000000080a457219 */ /* 0x180fe4000000120b */
[----:B------:R-:W-:Y:S02]  /*0ba0*/  SHF.R.U32.HI R3, RZ, R8, R11 ;  /* 0x00000008ff037219 */ /* 0x000fe4000001160b */
[----:B------:R-:W-:-:S03]  /*0bb0*/  IADD3 R5, P0, RZ, -R69, RZ ;  /* 0x80000045ff057210 */ /* 0x000fc60007f1e0ff */
[----:B------:R-:W1:Y:S02]  /*0bc0*/  LDC R12, c[0x0][0x618] ;  /* 0x00018600ff0c7b82 */ /* 0x000e640000000800 */
[----:B------:R-:W-:Y:S02]  /*0bd0*/  IMAD.X R3, RZ, RZ, ~R3, P0 ;  /* 0x000000ffff037224 */ /* 0x000fe400000e0e03 */
[----:B------:R-:W-:-:S04]  /*0be0*/  IMAD.WIDE.U32 R10, R5, R26, R16 ;  /* 0x0000001a050a7225 */ /* 0x000fc800078e0010 */
[----:B------:R-:W2:Y:S01]  /*0bf0*/  LDC R20, c[0x0][0x608] ;  /* 0x00018200ff147b82 */ /* 0x000ea20000000800 */
[----:B------:R-:W-:Y:S02]  /*0c00*/  IMAD R8, R3, R26, RZ ;  /* 0x0000001a03087224 */ /* 0x000fe400078e02ff */
[----:B------:R-:W-:Y:S02]  /*0c10*/  IMAD.MOV.U32 R3, RZ, RZ, -0x1 ;  /* 0xffffffffff037424 */ /* 0x000fe400078e00ff */
[----:B------:R-:W-:Y:S02]  /*0c20*/  IMAD R5, R5, R27, R8 ;  /* 0x0000001b05057224 */ /* 0x000fe400078e0208 */
[----:B------:R-:W-:Y:S01]  /*0c30*/  IMAD R26, R9, R23, R4 ;  /* 0x00000017091a7224 */ /* 0x000fe200078e0204 */
[----:B------:R-:W3:Y:S01]  /*0c40*/  LDC R28, c[0x0][0x658] ;  /* 0x00019600ff1c7b82 */ /* 0x000ee20000000800 */
[----:B------:R-:W-:Y:S01]  /*0c50*/  IMAD.IADD R5, R11, 0x1, R5 ;  /* 0x000000010b057824 */ /* 0x000fe200078e0205 */
[----:B0-----:R-:W-:Y:S01]  /*0c60*/  ISETP.NE.U32.AND P0, PT, R30, RZ, PT ;  /* 0x000000ff1e00720c */ /* 0x001fe20003f05070 */
[----:B------:R-:W-:-:S03]  /*0c70*/  IMAD.MOV.U32 R23, RZ, RZ, 0x1 ;  /* 0x00000001ff177424 */ /* 0x000fc600078e00ff */
[----:B------:R-:W-:Y:S02]  /*0c80*/  ISETP.NE.AND.EX P0, PT, R31, RZ, PT, P0 ;  /* 0x000000ff1f00720c */ /* 0x000fe40003f05300 */
[----:B------:R-:W0:Y:S01]  /*0c90*/  LDC R24, c[0x0][0x600] ;  /* 0x00018000ff187b82 */ /* 0x000e220000000800 */
[-CC-:B-1----:R-:W-:Y:S02]  /*0ca0*/  SHF.R.U64 R14, R10, R12.reuse, R5.reuse ;  /* 0x0000000c0a0e7219 */ /* 0x182fe40000001205 */
[----:B------:R-:W-:-:S05]  /*0cb0*/  SHF.R.U32.HI R5, RZ, R12, R5 ;  /* 0x0000000cff057219 */ /* 0x000fca0000011605 */
[----:B------:R-:W1:Y:S01]  /*0cc0*/  LDC R15, c[0x0][0x648] ;  /* 0x00019200ff0f7b82 */ /* 0x000e620000000800 */
[-CC-:B--2---:R-:W-:Y:S02]  /*0cd0*/  SHF.R.U64 R27, R14, R20.reuse, R5.reuse ;  /* 0x000000140e1b7219 */ /* 0x184fe40000001205 */
[----:B------:R-:W-:-:S05]  /*0ce0*/  SHF.R.U32.HI R5, RZ, R20, R5 ;  /* 0x00000014ff057219 */ /* 0x000fca0000011605 */
[----:B------:R-:W2:Y:S01]  /*0cf0*/  LDC R21, c[0x0][0x638] ;  /* 0x00018e00ff157b82 */ /* 0x000ea20000000800 */
[-CC-:B---3--:R-:W-:Y:S02]  /*0d00*/  SHF.R.U64 R20, R27, R28.reuse, R5.reuse ;  /* 0x0000001c1b147219 */ /* 0x188fe40000001205 */
[-C--:B------:R-:W-:Y:S02]  /*0d10*/  SHF.L.U32 R3, R3, R28.reuse, RZ ;  /* 0x0000001c03037219 */ /* 0x080fe400000006ff */
[----:B------:R-:W-:Y:S01]  /*0d20*/  SHF.R.U32.HI R5, RZ, R28, R5 ;  /* 0x0000001cff057219 */ /* 0x000fe20000011605 */
[----:B------:R-:W-:Y:S01]  /*0d30*/  IMAD.MOV.U32 R4, RZ, RZ, R20 ;  /* 0x000000ffff047224 */ /* 0x000fe200078e0014 */
[----:B------:R-:W-:Y:S01]  /*0d40*/  LOP3.LUT R12, RZ, R3, RZ, 0x33, !PT ;  /* 0x00000003ff0c7212 */ /* 0x000fe200078e33ff */
[----:B------:R-:W3:Y:S01]  /*0d50*/  LDC R25, c[0x0][0x610] ;  /* 0x00018400ff197b82 */ /* 0x000ee20000000800 */
[----:B------:R-:W-:Y:S05]  /*0d60*/  @!P0 BRA `(.L_x_10) ;  /* 0x0000000000288947 */ /* 0x000fea0003800000 */
[----:B------:R-:W4:Y:S02]  /*0d70*/  LDC R3, c[0x0][0x64c] ;  /* 0x00019300ff037b82 */ /* 0x000f240000000800 */
[----:B----4-:R-:W-:-:S05]  /*0d80*/  IADD3 R3, P0, R20, R3, RZ ;  /* 0x0000000314037210 */ /* 0x010fca0007f1e0ff */
        /* <DEDUP_REMOVED lines=8> */
.L_x_10:
[----:B-1----:R-:W-:Y:S01]  /*0e10*/  SHF.R.U64 R4, R4, R15, R5 ;  /* 0x0000000f04047219 */ /* 0x002fe20000001205 */
[----:B0-----:R-:W-:Y:S01]  /*0e20*/  VIADD R5, R24, 0xffffffff ;  /* 0xffffffff18057836 */ /* 0x001fe20000000000 */
[----:B------:R-:W-:Y:S02]  /*0e30*/  SHF.L.U32 R3, R23, R28, RZ ;  /* 0x0000001c17037219 */ /* 0x000fe400000006ff */
[----:B------:R-:W-:Y:S01]  /*0e40*/  LOP3.LUT R12, R27, R12, RZ, 0xc0, !PT ;  /* 0x0000000c1b0c7212 */ /* 0x000fe200078ec0ff */
[----:B------:R-:W-:Y:S01]  /*0e50*/  IMAD.MOV R8, RZ, RZ, -R4 ;  /* 0x000000ffff087224 */ /* 0x000fe200078e0a04 */
[----:B------:R-:W-:-:S03]  /*0e60*/  SEL R7, R7, R26, !P1 ;  /* 0x0000001a07077207 */ /* 0x000fc60004800000 */
[----:B------:R-:W-:Y:S01]  /*0e70*/  IMAD R12, R3, R4, R12 ;  /* 0x00000004030c7224 */ /* 0x000fe200078e020c */
[----:B------:R-:W-:Y:S01]  /*0e80*/  LOP3.LUT R4, R14, R5, RZ, 0xc0, !PT ;  /* 0x000000050e047212 */ /* 0x000fe200078ec0ff */
[----:B--2---:R-:W-:Y:S02]  /*0e90*/  IMAD R3, R8, R21, R20 ;  /* 0x0000001508037224 */ /* 0x004fe400078e0214 */
[----:B---3--:R-:W-:Y:S02]  /*0ea0*/  IMAD R7, R12, R25, R7 ;  /* 0x000000190c077224 */ /* 0x008fe400078e0207 */
[----:B------:R-:W-:Y:S02]  /*0eb0*/  IMAD.MOV.U32 R5, RZ, RZ, 0x1 ;  /* 0x00000001ff057424 */ /* 0x000fe400078e00ff */
[----:B------:R-:W-:-:S03]  /*0ec0*/  IMAD R4, R3, R24, R4 ;  /* 0x0000001803047224 */ /* 0x000fc600078e0204 */
[----:B------:R-:W-:Y:S02]  /*0ed0*/  PRMT R3, R5, 0x7610, R3 ;  /* 0x0000761005037816 */ /* 0x000fe40000000003 */
[----:B------:R-:W-:Y:S02]  /*0ee0*/  SEL R70, R4, R7, !P1 ;  /* 0x0000000704467207 */ /* 0x000fe40004800000 */
[----:B------:R-:W-:-:S07]  /*0ef0*/  SEL R71, R7, R4, !P1 ;  /* 0x0000000407477207 */ /* 0x000fce0004800000 */
.L_x_8:
[----:B------:R-:W-:-:S08]  /*0f00*/  NOP ;  /* 0x0000000000007918 */ /* 0x000fd00000000000 */
[----:B------:R-:W0:Y:S02]  /*0f10*/  USETMAXREG.TRY_ALLOC.CTAPOOL UP0, 0xe8 ;  /* 0x000000e8000079c8 */ /* 0x000e240008000600 */
[----:B0-----:R-:W-:-:S13]  /*0f20*/  PLOP3.LUT P0, PT, PT, PT, UP0, 0x80, 0x0 ;  /* 0x000000000000781c */ /* 0x001fda0003f0f008 */
[----:B------:R-:W-:Y:S05]  /*0f30*/  @!P0 BRA `(.L_x_8) ;  /* 0xfffffffc00f08947 */ /* 0x000fea000383ffff */
[----:B------:R-:W-:Y:S01]  /*0f40*/  ULDC.64 UR4, c[0x0][0x598] ;  /* 0x0001660000047ab9 */ /* 0x000fe20000000a00 */
[----:B------:R-:W-:Y:S01]  /*0f50*/  ULDC.64 UR36, c[0x0][0x208] ;  /* 0x0000820000247ab9 */ /* 0x000fe20000000a00 */
[----:B------:R-:W-:-:S04]  /*0f60*/  ISETP.NE.U32.AND P0, PT, RZ, UR4, PT ;  /* 0x00000004ff007c0c */ /* 0x000fc8000bf05070 */
[----:B------:R-:W-:-:S13]  /*0f70*/  ISETP.NE.AND.EX P0, PT, RZ, UR5, PT, P0 ;  /* 0x00000005ff007c0c */ /* 0x000fda000bf05300 */
[----:B------:R-:W-:Y:S05]  /*0f80*/  @!P0 BRA `(.L_x_11) ;  /* 0x00000000001c8947 */ /* 0x000fea0003800000 */
[----:B------:R-:W0:Y:S02]  /*0f90*/  LDC.64 R4, c[0x0][0x598] ;  /* 0x00016600ff047b82 */ /* 0x000e240000000a00 */
[----:B0-----:R-:W2:Y:S02]  /*0fa0*/  LDG.E.64 R4, desc[UR36][R4.64] ;  /* 0x0000002404047981 */ /* 0x001ea4000c1e1b00 */
[----:B--2---:R-:W-:-:S04]  /*0fb0*/  ISETP.NE.U32.AND P0, PT, R4, RZ, PT ;  /* 0x000000ff0400720c */ /* 0x004fc80003f05070 */
[----:B------:R-:W-:-:S13]  /*0fc0*/  ISETP.NE.AND.EX P0, PT, R5, RZ, PT, P0 ;  /* 0x000000ff0500720c */ /* 0x000fda0003f05300 */
[----:B------:R-:W-:Y:S05]  /*0fd0*/  @!P0 BRA `(.L_x_11) ;  /* 0x0000000000088947 */ /* 0x000fea0003800000 */
[----:B------:R0:W5:Y:S01]  /*0fe0*/  LD.E R23, desc[UR36][R4.64] ;  /* 0x0000002404177980 */ /* 0x000162000c101900 */
[----:B------:R-:W-:Y:S05]  /*0ff0*/  BRA `(.L_x_12) ;  /* 0x0000000000247947 */ /* 0x000fea0003800000 */
.L_x_11:
[----:B------:R-:W-:Y:S02]  /*1000*/  ULDC.64 UR4, c[0x0][0x588] ;  /* 0x0001620000047ab9 */ /* 0x000fe40000000a00 */
[----:B------:R-:W-:-:S04]  /*1010*/  ISETP.NE.U32.AND P0, PT, RZ, UR4, PT ;  /* 0x00000004ff007c0c */ /* 0x000fc8000bf05070 */
[----:B------:R-:W-:-:S13]  /*1020*/  ISETP.NE.AND.EX P0, PT, RZ, UR5, PT, P0 ;  /* 0x00000005ff007c0c */ /* 0x000fda000bf05300 */
[----:B------:R-:W-:Y:S05]  /*1030*/  @!P0 BRA `(.L_x_13) ;  /* 0x00000000000c8947 */ /* 0x000fea0003800000 */
[----:B------:R-:W0:Y:S02]  /*1040*/  LDC.64 R4, c[0x0][0x588] ;  /* 0x00016200ff047b82 */ /* 0x000e240000000a00 */
[----:B0-----:R1:W5:Y:S01]  /*1050*/  LDG.E R23, desc[UR36][R4.64] ;  /* 0x0000002404177981 */ /* 0x001362000c1e1900 */
[----:B------:R-:W-:Y:S05]  /*1060*/  BRA `(.L_x_12) ;  /* 0x0000000000087947 */ /* 0x000fea0003800000 */
.L_x_13:
[----:B------:R-:W-:Y:S02]  /*1070*/  ULDC UR4, c[0x0][0x580] ;  /* 0x0001600000047ab9 */ /* 0x000fe40000000800 */
[----:B------:R-:W-:-:S07]  /*1080*/  IMAD.U32 R23, RZ, RZ, UR4 ;  /* 0x00000004ff177e24 */ /* 0x000fce000f8e00ff */
.L_x_12:
[----:B------:R-:W-:Y:S02]  /*1090*/  ULDC.64 UR4, c[0x0][0x5a0] ;  /* 0x0001680000047ab9 */ /* 0x000fe40000000a00 */
[----:B------:R-:W-:-:S04]  /*10a0*/  ISETP.NE.U32.AND P0, PT, RZ, UR4, PT ;  /* 0x00000004ff007c0c */ /* 0x000fc8000bf05070 */
[----:B------:R-:W-:-:S13]  /*10b0*/  ISETP.NE.AND.EX P0, PT, RZ, UR5, PT, P0 ;  /* 0x00000005ff007c0c */ /* 0x000fda000bf05300 */
[----:B------:R-:W-:Y:S05]  /*10c0*/  @!P0 BRA `(.L_x_14) ;  /* 0x00000000001c8947 */ /* 0x000fea0003800000 */
[----:B01----:R-:W0:Y:S02]  /*10d0*/  LDC.64 R4, c[0x0][0x5a0] ;  /* 0x00016800ff047b82 */ /* 0x003e240000000a00 */
[----:B0-----:R-:W2:Y:S02]  /*10e0*/  LDG.E.64 R4, desc[UR36][R4.64] ;  /* 0x0000002404047981 */ /* 0x001ea4000c1e1b00 */
[----:B--2---:R-:W-:-:S04]  /*10f0*/  ISETP.NE.U32.AND P0, PT, R4, RZ, PT ;  /* 0x000000ff0400720c */ /* 0x004fc80003f05070 */
[----:B------:R-:W-:-:S13]  /*1100*/  ISETP.NE.AND.EX P0, PT, R5, RZ, PT, P0 ;  /* 0x000000ff0500720c */ /* 0x000fda0003f05300 */
[----:B------:R-:W-:Y:S05]  /*1110*/  @!P0 BRA `(.L_x_14) ;  /* 0x0000000000088947 */ /* 0x000fea0003800000 */
[----:B------:R0:W5:Y:S01]  /*1120*/  LD.E R58, desc[UR36][R4.64] ;  /* 0x00000024043a7980 */ /* 0x000162000c101900 */
[----:B------:R-:W-:Y:S05]  /*1130*/  BRA `(.L_x_15) ;  /* 0x0000000000247947 */ /* 0x000fea0003800000 */
.L_x_14:
[----:B------:R-:W-:Y:S02]  /*1140*/  ULDC.64 UR4, c[0x0][0x590] ;  /* 0x0001640000047ab9 */ /* 0x000fe40000000a00 */
[----:B------:R-:W-:-:S04]  /*1150*/  ISETP.NE.U32.AND P0, PT, RZ, UR4, PT ;  /* 0x00000004ff007c0c */ /* 0x000fc8000bf05070 */
[----:B------:R-:W-:-:S13]  /*1160*/  ISETP.NE.AND.EX P0, PT, RZ, UR5, PT, P0 ;  /* 0x00000005ff007c0c */ /* 0x000fda000bf05300 */
[----:B------:R-:W-:Y:S05]  /*1170*/  @!P0 BRA `(.L_x_16) ;  /* 0x00000000000c8947 */ /* 0x000fea0003800000 */
[----:B------:R-:W2:Y:S02]  /*1180*/  LDC.64 R58, c[0x0][0x590] ;  /* 0x00016400ff3a7b82 */ /* 0x000ea40000000a00 */
[----:B--2---:R2:W5:Y:S01]  /*1190*/  LDG.E R58, desc[UR36][R58.64] ;  /* 0x000000243a3a7981 */ /* 0x004562000c1e1900 */
[----:B------:R-:W-:Y:S05]  /*11a0*/  BRA `(.L_x_15) ;  /* 0x0000000000087947 */ /* 0x000fea0003800000 */
.L_x_16:
[----:B------:R-:W-:Y:S02]  /*11b0*/  ULDC UR4, c[0x0][0x584] ;  /* 0x0001610000047ab9 */ /* 0x000fe40000000800 */
[----:B------:R-:W-:-:S07]  /*11c0*/  IMAD.U32 R58, RZ, RZ, UR4 ;  /* 0x00000004ff3a7e24 */ /* 0x000fce000f8e00ff */
.L_x_15:
[----:B------:R-:W-:-:S13]  /*11d0*/  LOP3.LUT P0, RZ, R3, 0xff, RZ, 0xc0, !PT ;  /* 0x000000ff03ff7812 */ /* 0x000fda000780c0ff */
[----:B------:R-:W-:Y:S05]  /*11e0*/  @!P0 EXIT ;  /* 0x000000000000894d */ /* 0x000fea0003800000 */
[----:B------:R-:W3:Y:S01]  /*11f0*/  LDC R61, c[0x0][0x658] ;  /* 0x00019600ff3d7b82 */ /* 0x000ee20000000800 */
[----:B------:R-:W-:Y:S01]  /*1200*/  LOP3.LUT R6, R6, 0x1, RZ, 0xc0, !PT ;  /* 0x0000000106067812 */ /* 0x000fe200078ec0ff */
[----:B------:R-:W-:Y:S01]  /*1210*/  ULDC.64 UR6, c[0x0][0x288] ;  /* 0x0000a20000067ab9 */ /* 0x000fe20000000a00 */
[----:B------:R-:W-:Y:S01]  /*1220*/  SHF.R.U32.HI R3, RZ, 0x2, R63 ;  /* 0x00000002ff037819 */ /* 0x000fe2000001163f */
[----:B------:R-:W-:Y:S01]  /*1230*/  UIADD3 UR4, UR7, 0x3f, URZ ;  /* 0x0000003f07047890 */ /* 0x000fe2000fffe03f */
[----:B------:R-:W-:Y:S01]  /*1240*/  SHF.R.U32.HI R0, RZ, 0x1, R0 ;  /* 0x00000001ff007819 */ /* 0x000fe20000011600 */
[----:B------:R-:W-:Y:S01]  /*1250*/  IMAD.SHL.U32 R56, R6, 0x40, RZ ;  /* 0x0000004006387824 */ /* 0x000fe200078e00ff */
[----:B------:R-:W-:Y:S01]  /*1260*/  LOP3.LUT R3, R3, 0x7, RZ, 0xc0, !PT ;  /* 0x0000000703037812 */ /* 0x000fe200078ec0ff */
[----:B01----:R-:W0:Y:S01]  /*1270*/  LDC.64 R4, c[0x0][0x5c8] ;  /* 0x00017200ff047b82 */ /* 0x003e220000000a00 */
[----:B------:R-:W-:Y:S01]  /*1280*/  USHF.R.S32.HI UR5, URZ, 0x1f, UR4 ;  /* 0x0000001f3f057899 */ /* 0x000fe20008011404 */
[----:B------:R-:W-:Y:S01]  /*1290*/  LOP3.LUT R0, R0, 0x30, RZ, 0xc0, !PT ;  /* 0x0000003000007812 */ /* 0x000fe200078ec0ff */
[----:B------:R-:W-:Y:S01]  /*12a0*/  IMAD.MOV.U32 R8, RZ, RZ, 0x1 ;  /* 0x00000001ff087424 */ /* 0x000fe200078e00ff */
[--C-:B------:R-:W-:Y:S01]  /*12b0*/  LOP3.LUT R56, R56, 0x40, R3.reuse, 0xe2, !PT ;  /* 0x0000004038387812 */ /* 0x100fe200078ee203 */
[----:B------:R-:W-:Y:S01]  /*12c0*/  ULEA.HI UR5, UR5, UR4, URZ, 0x6 ;  /* 0x0000000405057291 */ /* 0x000fe2000f8f303f */
[-C--:B------:R-:W-:Y:S01]  /*12d0*/  IADD3 R3, RZ, -R0.reuse, -R3 ;  /* 0x80000000ff037210 */ /* 0x080fe20007ffe803 */
[----:B------:R-:W-:Y:S01]  /*12e0*/  IMAD.U32 R7, RZ, RZ, UR6 ;  /* 0x00000006ff077e24 */ /* 0x000fe2000f8e00ff */
[----:B------:R-:W1:Y:S01]  /*12f0*/  LDC R65, c[0x0][0x600] ;  /* 0x00018000ff417b82 */ /* 0x000e620000000800 */
[----:B------:R-:W-:Y:S01]  /*1300*/  LOP3.LUT R56, R56, R0, RZ, 0xfc, !PT ;  /* 0x0000000038387212 */ /* 0x000fe200078efcff */
[----:B------:R-:W-:Y:S01]  /*1310*/  IMAD.MOV.U32 R0, RZ, RZ, -0x1 ;  /* 0xffffffffff007424 */ /* 0x000fe200078e00ff */
[----:B------:R-:W-:Y:S01]  /*1320*/  USHF.R.S32.HI UR43, URZ, 0x6, UR5 ;  /* 0x000000063f2b7899 */ /* 0x000fe20008011405 */
[C---:B------:R-:W-:Y:S01]  /*1330*/  LOP3.LUT R62, R63.reuse, 0x3, RZ, 0xc0, !PT ;  /* 0x000000033f3e7812 */ /* 0x040fe200078ec0ff */
[----:B------:R-:W-:Y:S01]  /*1340*/  IMAD R3, R6, -0x40, R3 ;  /* 0xffffffc006037824 */ /* 0x000fe200078e0203 */
[C---:B------:R-:W-:Y:S01]  /*1350*/  LOP3.LUT R64, R63.reuse, 0x80, RZ, 0xc0, !PT ;  /* 0x000000803f407812 */ /* 0x040fe200078ec0ff */
[----:B------:R-:W-:Y:S01]  /*1360*/  UISETP.LT.AND UP0, UPT, UR43, 0x1, UPT ;  /* 0x000000012b00788c */ /* 0x000fe2000bf01270 */
[-C--:B---3--:R-:W-:Y:S01]  /*1370*/  SHF.L.U32 R0, R0, R61.reuse, RZ ;  /* 0x0000003d00007219 */ /* 0x088fe200000006ff */
[----:B------:R-:W-:Y:S01]  /*1380*/  ULDC UR4, c[0x0][0x284] ;  /* 0x0000a10000047ab9 */ /* 0x000fe20000000800 */
[----:B------:R-:W-:Y:S01]  /*1390*/  IMAD R62, R62, -0x2, R7 ;  /* 0xfffffffe3e3e7824 */ /* 0x000fe200078e0207 */
[----:B------:R-:W-:Y:S01]  /*13a0*/  USEL UR44, UR43, 0x1, UP0 ;  /* 0x000000012b2c7887 */ /* 0x000fe20008000000 */
[----:B------:R-:W-:Y:S01]  /*13b0*/  SHF.L.U32 R61, R8, R61, RZ ;  /* 0x0000003d083d7219 */ /* 0x000fe200000006ff */
[----:B------:R-:W-:Y:S01]  /*13c0*/  IMAD.SHL.U32 R63, R63, 0x2, RZ ;  /* 0x000000023f3f7824 */ /* 0x000fe200078e00ff */
[----:B------:R-:W-:Y:S01]  /*13d0*/  LOP3.LUT R68, R18, 0x1, RZ, 0xfc, !PT ;  /* 0x0000000112447812 */ /* 0x000fe200078efcff */
[----:B------:R-:W-:Y:S01]  /*13e0*/  VIADD R67, R3, UR4 ;  /* 0x0000000403437c36 */ /* 0x000fe20008000000 */
[C---:B0-----:R-:W-:Y:S01]  /*13f0*/  SHF.L.U64.HI R60, R4.reuse, 0x3, R5 ;  /* 0x00000003043c7819 */ /* 0x041fe20000010205 */
[----:B--2---:R-:W-:Y:S01]  /*1400*/  IMAD.SHL.U32 R59, R4, 0x8, RZ ;  /* 0x00000008043b7824 */ /* 0x004fe200078e00ff */
[----:B------:R-:W-:Y:S01]  /*1410*/  SHF.R.U32.HI R64, RZ, 0x7, R64 ;  /* 0x00000007ff407819 */ /* 0x000fe20000011640 */
[----:B------:R-:W-:Y:S01]  /*1420*/  IMAD.MOV.U32 R57, RZ, RZ, RZ ;  /* 0x000000ffff397224 */ /* 0x000fe200078e00ff */
[----:B------:R-:W-:Y:S01]  /*1430*/  LOP3.LUT R66, RZ, R0, RZ, 0x33, !PT ;  /* 0x00000000ff427212 */ /* 0x000fe200078e33ff */
[----:B------:R-:W-:Y:S01]  /*1440*/  UIADD3 UR44, UR43, -UR44, URZ ;  /* 0x8000002c2b2c7290 */ /* 0x000fe2000fffe03f */
[----:B------:R-:W-:Y:S01]  /*1450*/  UMOV UR40, URZ ;  /* 0x0000003f00287c82 */ /* 0x000fe20008000000 */
[----:B-1----:R-:W-:Y:S01]  /*1460*/  VIADD R65, R65, 0xffffffff ;  /* 0xffffffff41417836 */ /* 0x002fe20000000000 */
[----:B------:R-:W-:-:S09]  /*1470*/  UMOV UR42, URZ ;  /* 0x0000003f002a7c82 */ /* 0x000fd20008000000 */
.L_x_98:
[----:B0-----:R-:W0:Y:S01]  /*1480*/  SHFL.IDX PT, R0, R64, RZ, 0x1f ;  /* 0x00001fff40007589 */ /* 0x001e2200000e0000 */
[----:B-1----:R-:W1:Y:S01]  /*1490*/  S2UR UR7, SR_CgaCtaId ;  /* 0x00000000000779c3 */ /* 0x002e620000008800 */
[----:B------:R-:W-:Y:S01]  /*14a0*/  UMOV UR6, 0x400 ;  /* 0x0000040000067882 */ /* 0x000fe20000000000 */
[----:B0-----:R-:W-:Y:S01]  /*14b0*/  R2UR UR4, R0 ;  /* 0x00000000000472ca */ /* 0x001fe200000e0000 */
[----:B-1----:R-:W-:-:S12]  /*14c0*/  ULEA UR6, UR7, UR6, 0x18 ;  /* 0x0000000607067291 */ /* 0x002fd8000f8ec03f */
[----:B------:R-:W-:-:S04]  /*14d0*/  ULEA.HI UR5, UR4, UR4, URZ, 0x1 ;  /* 0x0000000404057291 */ /* 0x000fc8000f8f083f */
[----:B------:R-:W-:-:S04]  /*14e0*/  ULOP3.LUT UR5, UR5, 0x7fffe, URZ, 0xc0, !UPT ;  /* 0x0007fffe05057892 */ /* 0x000fc8000f8ec03f */
[----:B------:R-:W-:-:S03]  /*14f0*/  UIADD3 UR5, UR4, -UR5, URZ ;  /* 0x8000000504057290 */ /* 0x000fc6000fffe03f */
[----:B------:R-:W-:Y:S01]  /*1500*/  ULDC UR4, c[0x0][0x28c] ;  /* 0x0000a30000047ab9 */ /* 0x000fe20000000800 */
[----:B------:R-:W-:Y:S01]  /*1510*/  ULEA UR5, UR5, UR6, 0xd ;  /* 0x0000000605057291 */ /* 0x000fe2000f8e683f */
[----:B------:R-:W-:-:S03]  /*1520*/  ISETP.LT.AND P0, PT, RZ, UR4, PT ;  /* 0x00000004ff007c0c */ /* 0x000fc6000bf01270 */
[----:B------:R-:W-:-:S04]  /*1530*/  UIADD3 UR5, UR5, 0x100, URZ ;  /* 0x0000010005057890 */ /* 0x000fc8000fffe03f */
[----:B------:R-:W-:-:S04]  /*1540*/  USHF.R.U32.HI UR5, URZ, 0x4, UR5 ;  /* 0x000000043f057899 */ /* 0x000fc80008011605 */
[----:B------:R-:W-:-:S04]  /*1550*/  ULOP3.LUT UR5, UR5, 0x3fff, URZ, 0xc0, !UPT ;  /* 0x00003fff05057892 */ /* 0x000fc8000f8ec03f */
[----:B------:R-:W-:Y:S01]  /*1560*/  ULOP3.LUT UR45, UR5, 0x10000, URZ, 0xfc, !UPT ;  /* 0x00010000052d7892 */ /* 0x000fe2000f8efc3f */
[----:B---345:R-:W-:Y:S11]  /*1570*/  @P0 BRA `(.L_x_17) ;  /* 0x0000000000400947 */ /* 0x038ff60003800000 */
[----:B------:R-:W-:Y:S01]  /*1580*/  MOV R0, 0x0 ;  /* 0x0000000000007802 */ /* 0x000fe20000000f00 */
[----:B------:R-:W-:Y:S01]  /*1590*/  ULDC.64 UR4, c[0x4][0x68] ;  /* 0x01001a0000047ab9 */ /* 0x000fe20000000a00 */
[----:B------:R-:W-:Y:S01]  /*15a0*/  ULDC.64 UR6, c[0x4][0x8] ;  /* 0x0100020000067ab9 */ /* 0x000fe20000000a00 */
[----:B------:R-:W-:Y:S01]  /*15b0*/  IMAD.U32 R4, RZ, RZ, UR4 ;  /* 0x00000004ff047e24 */ /* 0x000fe2000f8e00ff */
[----:B------:R0:W1:Y:S01]  /*15c0*/  LDC.64 R14, c[0x4][R0] ;  /* 0x01000000000e7b82 */ /* 0x0000620000000a00 */
[----:B------:R-:W-:Y:S01]  /*15d0*/  IMAD.U32 R5, RZ, RZ, UR5 ;  /* 0x00000005ff057e24 */ /* 0x000fe2000f8e00ff */
[----:B------:R-:W-:Y:S01]  /*15e0*/  ULDC.64 UR4, c[0x4][0x70] ;  /* 0x01001c0000047ab9 */ /* 0x000fe20000000a00 */
[----:B------:R-:W-:Y:S02]  /*15f0*/  IMAD.U32 R10, RZ, RZ, UR6 ;  /* 0x00000006ff0a7e24 */ /* 0x000fe4000f8e00ff */
[----:B------:R-:W-:Y:S02]  /*1600*/  IMAD.U32 R6, RZ, RZ, UR4 ;  /* 0x00000004ff067e24 */ /* 0x000fe4000f8e00ff */
[----:B------:R-:W-:-:S02]  /*1610*/  IMAD.U32 R7, RZ, RZ, UR5 ;  /* 0x00000005ff077e24 */ /* 0x000fc4000f8e00ff */
[----:B------:R-:W-:Y:S02]  /*1620*/  IMAD.U32 R11, RZ, RZ, UR7 ;  /* 0x00000007ff0b7e24 */ /* 0x000fe4000f8e00ff */
[----:B------:R-:W-:Y:S02]  /*1630*/  IMAD.MOV.U32 R8, RZ, RZ, 0x1e1 ;  /* 0x000001e1ff087424 */ /* 0x000fe400078e00ff */
[----:B------:R-:W-:Y:S02]  /*1640*/  IMAD.MOV.U32 R12, RZ, RZ, 0x1 ;  /* 0x00000001ff0c7424 */ /* 0x000fe400078e00ff */
[----:B0-----:R-:W-:-:S07]  /*1650*/  IMAD.MOV.U32 R13, RZ, RZ, RZ ;  /* 0x000000ffff0d7224 */ /* 0x001fce00078e00ff */
[----:B------:R-:W-:-:S07]  /*1660*/  LEPC R20, `(.L_x_17) ;  /* 0x000000001014794e */ /* 0x000fce0000000000 */
[----:B-1---5:R-:W-:Y:S05]  /*1670*/  CALL.ABS.NOINC R14 ;  /* 0x000000000e007343 */ /* 0x022fea0003c00000 */
.L_x_17:
[----:B------:R-:W-:-:S13]  /*1680*/  ISETP.NE.AND P0, PT, R68, 0x3, PT ;  /* 0x000000034400780c */ /* 0x000fda0003f05270 */
[----:B------:R-:W-:Y:S05]  /*1690*/  @!P0 BRA `(.L_x_18) ;  /* 0x0000000000048947 */ /* 0x000fea0003800000 */
[----:B------:R-:W-:Y:S01]  /*16a0*/  BPT.TRAP 0x1 ;  /* 0x000000040000795c */ /* 0x000fe20000300000 */
.L_x_18:
[----:B------:R-:W0:Y:S01]  /*16b0*/  S2UR UR5, SR_CgaCtaId ;  /* 0x00000000000579c3 */ /* 0x000e220000008800 */
[----:B------:R-:W-:Y:S01]  /*16c0*/  UMOV UR4, 0x400 ;  /* 0x0000040000047882 */ /* 0x000fe20000000000 */
[----:B------:R-:W-:Y:S02]  /*16d0*/  IMAD.U32 R0, RZ, RZ, UR40 ;  /* 0x00000028ff007e24 */ /* 0x000fe4000f8e00ff */
[----:B------:R-:W-:-:S03]  /*16e0*/  IMAD.U32 R3, RZ, RZ, UR42 ;  /* 0x0000002aff037e24 */ /* 0x000fc6000f8e00ff */
[----:B------:R-:W-:Y:S01]  /*16f0*/  SHF.L.U32 R0, R0, 0x1f, RZ ;  /* 0x0000001f00007819 */ /* 0x000fe200000006ff */
[----:B0-----:R-:W-:-:S06]  /*1700*/  ULEA UR4, UR5, UR4, 0x18 ;  /* 0x0000000405047291 */ /* 0x001fcc000f8ec03f */
[----:B------:R-:W-:-:S04]  /*1710*/  IMAD.U32 R6, RZ, RZ, UR4 ;  /* 0x00000004ff067e24 */ /* 0x000fc8000f8e00ff */
[----:B------:R-:W-:-:S04]  /*1720*/  IMAD R3, R3, 0x8, R6 ;  /* 0x0000000803037824 */ /* 0x000fc800078e0206 */
[----:B------:R0:W1:Y:S01]  /*1730*/  SYNCS.PHASECHK.TRANS64.TRYWAIT P1, [R3+URZ], R0 ;  /* 0x00000000030075a7 */ /* 0x000062000802017f */
[----:B------:R-:W-:Y:S05]  /*1740*/  @!P0 BRA `(.L_x_19) ;  /* 0x0000000000048947 */ /* 0x000fea0003800000 */
[----:B------:R-:W-:Y:S01]  /*1750*/  BPT.TRAP 0x1 ;  /* 0x000000040000795c */ /* 0x000fe20000300000 */
.L_x_19:
[----:B------:R-:W-:-:S05]  /*1760*/  IMAD.U32 R4, RZ, RZ, UR44 ;  /* 0x0000002cff047e24 */ /* 0x000fca000f8e00ff */
[----:B------:R-:W-:Y:S01]  /*1770*/  ISETP.GE.AND P2, PT, R4, 0x1, PT ;  /* 0x000000010400780c */ /* 0x000fe20003f46270 */
[----:B-1----:R-:W-:-:S12]  /*1780*/  @P1 BRA `(.L_x_20) ;  /* 0x0000000000081947 */ /* 0x002fd80003800000 */
[----:B------:R-:W1:Y:S02]  /*1790*/  SYNCS.PHASECHK.TRANS64.TRYWAIT P1, [R3+URZ], R0 ;  /* 0x00000000030075a7 */ /* 0x000e64000802017f */
[----:B-1----:R-:W-:Y:S05]  /*17a0*/  @!P1 BRA `(.L_x_21) ;  /* 0x0000004800dc9947 */ /* 0x002fea0003800000 */
.L_x_20:
[----:B------:R-:W-:Y:S05]  /*17b0*/  WARPSYNC.ALL ;  /* 0x0000000000007948 */ /* 0x000fea0003800000 */
[----:B------:R-:W-:Y:S01]  /*17c0*/  R2UR UR4, R6 ;  /* 0x00000000060472ca */ /* 0x000fe200000e0000 */
[----:B------:R-:W-:Y:S01]  /*17d0*/  ULEA UR5, UR42, UR45, 0xb ;  /* 0x0000002d2a057291 */ /* 0x000fe2000f8e583f */
[----:B------:R-:W-:Y:S01]  /*17e0*/  WARPGROUP.ARRIVE ;  /* 0x00000000000079c5 */ /* 0x000fe20000000000 */
[----:B------:R-:W-:Y:S01]  /*17f0*/  UMOV UR9, 0x40000040 ;  /* 0x4000004000097882 */ /* 0x000fe20000000000 */
[----:B------:R-:W-:-:S04]  /*1800*/  UMOV UR11, 0x40000040 ;  /* 0x40000040000b7882 */ /* 0x000fc80000000000 */
[----:B------:R-:W-:-:S05]  /*1810*/  UMOV UR8, UR5 ;  /* 0x0000000500087c82 */ /* 0x000fca0008000000 */
[----:B------:R-:W-:-:S04]  /*1820*/  UIADD3 UR4, UR4, 0x20100, URZ ;  /* 0x0002010004047890 */ /* 0x000fc8000fffe03f */
[----:B------:R-:W-:-:S04]  /*1830*/  USHF.R.U32.HI UR4, URZ, 0x4, UR4 ;  /* 0x000000043f047899 */ /* 0x000fc80008011604 */
[----:B------:R-:W-:-:S04]  /*1840*/  ULOP3.LUT UR4, UR4, 0x3fff, URZ, 0xc0, !UPT ;  /* 0x00003fff04047892 */ /* 0x000fc8000f8ec03f */
[----:B------:R-:W-:-:S04]  /*1850*/  ULOP3.LUT UR4, UR4, 0x10000, URZ, 0xfc, !UPT ;  /* 0x0001000004047892 */ /* 0x000fc8000f8efc3f */
[----:B------:R-:W-:-:S07]  /*1860*/  ULEA UR6, UR42, UR4, 0xa ;  /* 0x000000042a067291 */ /* 0x000fce000f8e503f */
[----:B------:R-:W-:Y:S02]  /*1870*/  UMOV UR10, UR6 ;  /* 0x00000006000a7c82 */ /* 0x000fe40008000000 */
[----:B------:R-:W-:Y:S01]  /*1880*/  HGMMA.64x64x8.F32.TF32 R24, gdesc[UR8], RZ, !UPT, gsb0 ;  /* 0x04e00000081879f0 */ /* 0x000fe2000c0028ff */
[----:B------:R-:W-:Y:S02]  /*1890*/  UIADD3 UR8, UR5, 0x2, URZ ;  /* 0x0000000205087890 */ /* 0x000fe4000fffe03f */
[----:B------:R-:W-:Y:S01]  /*18a0*/  UIADD3 UR10, UR6, 0x2, URZ ;  /* 0x00000002060a7890 */ /* 0x000fe2000fffe03f */
[----:B------:R-:W-:Y:S01]  /*18b0*/  UMOV UR9, 0x40000040 ;  /* 0x4000004000097882 */ /* 0x000fe20000000000 */
[----:B------:R-:W-:Y:S01]  /*18c0*/  UMOV UR11, 0x40000040 ;  /* 0x40000040000b7882 */ /* 0x000fe20000000000 */
[----:B------:R-:W-:Y:S02]  /*18d0*/  WARPGROUP.DEPBAR.LE gsb0, 0x0 ;  /* 0x00008000000079c5 */ /* 0x000fe40000010000 */
[----:B------:R-:W-:-:S06]  /*18e0*/  WARPGROUP.ARRIVE ;  /* 0x00000000000079c5 */ /* 0x000fcc0000000000 */
[----:B------:R-:W-:Y:S01]  /*18f0*/  HGMMA.64x64x8.F32.TF32 R24, gdesc[UR8], R24, gsb0 ;  /* 0x04e00000081879f0 */ /* 0x000fe20008002818 */
        /* <DEDUP_REMOVED lines=41> */
[----:B------:R-:W-:Y:S03]  /*1b90*/  HGMMA.64x64x8.F32.TF32 R24, gdesc[UR8], R24, gsb0 ;  /* 0x04e00000081879f0 */ /* 0x000fe60008002818 */
[----:B------:R-:W-:Y:S02]  /*1ba0*/  WARPGROUP.DEPBAR.LE gsb0, 0x0 ;  /* 0x00008000000079c5 */ /* 0x000fe40000010000 */
[----:B------:R-:W-:Y:S05]  /*1bb0*/  @!P2 BRA `(.L_x_22) ;  /* 0x000000040098a947 */ /* 0x000fea0003800000 */
[----:B------:R-:W-:Y:S01]  /*1bc0*/  UIADD3 UR5, UR42, 0x1, URZ ;  /* 0x000000012a057890 */ /* 0x000fe2000fffe03f */
[----:B01----:R-:W-:Y:S02]  /*1bd0*/  IMAD.U32 R0, RZ, RZ, UR44 ;  /* 0x0000002cff007e24 */ /* 0x003fe4000f8e00ff */
[----:B------:R-:W-:Y:S01]  /*1be0*/  IMAD.U32 R3, RZ, RZ, UR42 ;  /* 0x0000002aff037e24 */ /* 0x000fe2000f8e00ff */
[----:B------:R-:W-:-:S04]  /*1bf0*/  UISETP.NE.AND UP0, UPT, UR5, 0x4, UPT ;  /* 0x000000040500788c */ /* 0x000fc8000bf05270 */
[----:B------:R-:W-:Y:S02]  /*1c00*/  USEL UR6, URZ, 0x1, UP0 ;  /* 0x000000013f067887 */ /* 0x000fe40008000000 */
[----:B------:R-:W-:Y:S02]  /*1c10*/  USEL UR5, UR5, URZ, UP0 ;  /* 0x0000003f05057287 */ /* 0x000fe40008000000 */
[----:B------:R-:W-:-:S06]  /*1c20*/  ULOP3.LUT UR6, UR40, UR6, URZ, 0x3c, !UPT ;  /* 0x0000000628067292 */ /* 0x000fcc000f8e3c3f */
[----:B------:R-:W-:-:S07]  /*1c30*/  IMAD.U32 R7, RZ, RZ, UR6 ;  /* 0x00000006ff077e24 */ /* 0x000fce000f8e00ff */
.L_x_29:
[----:B------:R-:W-:Y:S05]  /*1c40*/  @!P0 BRA `(.L_x_23) ;  /* 0x0000000000048947 */ /* 0x000fea0003800000 */
[----:B------:R-:W-:Y:S01]  /*1c50*/  BPT.TRAP 0x1 ;  /* 0x000000040000795c */ /* 0x000fe20000300000 */
.L_x_23:
[----:B------:R-:W0:Y:S01]  /*1c60*/  S2UR UR7, SR_CgaCtaId ;  /* 0x00000000000779c3 */ /* 0x000e220000008800 */
[----:B------:R-:W-:Y:S01]  /*1c70*/  UMOV UR6, 0x400 ;  /* 0x0000040000067882 */ /* 0x000fe20000000000 */
[----:B------:R-:W-:Y:S01]  /*1c80*/  IMAD.U32 R5, RZ, RZ, UR5 ;  /* 0x00000005ff057e24 */ /* 0x000fe2000f8e00ff */
[----:B------:R-:W-:Y:S01]  /*1c90*/  SHF.L.U32 R4, R7, 0x1f, RZ ;  /* 0x0000001f07047819 */ /* 0x000fe200000006ff */
[----:B0-----:R-:W-:-:S06]  /*1ca0*/  ULEA UR6, UR7, UR6, 0x18 ;  /* 0x0000000607067291 */ /* 0x001fcc000f8ec03f */
[----:B------:R-:W-:-:S04]  /*1cb0*/  IMAD.U32 R6, RZ, RZ, UR6 ;  /* 0x00000006ff067e24 */ /* 0x000fc8000f8e00ff */
[----:B------:R-:W-:-:S04]  /*1cc0*/  IMAD R5, R5, 0x8, R6 ;  /* 0x0000000805057824 */ /* 0x000fc800078e0206 */
[----:B------:R0:W1:Y:S01]  /*1cd0*/  SYNCS.PHASECHK.TRANS64.TRYWAIT P1, [R5+URZ], R4 ;  /* 0x00000004050075a7 */ /* 0x000062000802017f */
[----:B------:R-:W-:Y:S05]  /*1ce0*/  @!P0 BRA `(.L_x_24) ;  /* 0x0000000000048947 */ /* 0x000fea0003800000 */
[----:B------:R-:W-:Y:S01]  /*1cf0*/  BPT.TRAP 0x1 ;  /* 0x000000040000795c */ /* 0x000fe20000300000 */
.L_x_24:
[----:B-1----:R-:W-:Y:S05]  /*1d00*/  @P1 BRA `(.L_x_25) ;  /* 0x0000000000081947 */ /* 0x002fea0003800000 */
[----:B------:R-:W1:Y:S02]  /*1d10*/  SYNCS.PHASECHK.TRANS64.TRYWAIT P1, [R5+URZ], R4 ;  /* 0x00000004050075a7 */ /* 0x000e64000802017f */
[----:B-1----:R-:W-:Y:S05]  /*1d20*/  @!P1 BRA `(.L_x_26) ;  /* 0x0000004400909947 */ /* 0x002fea0003800000 */
.L_x_25:
[----:B------:R-:W-:Y:S01]  /*1d30*/  ULEA UR6, UR5, UR45, 0xb ;  /* 0x0000002d05067291 */ /* 0x000fe2000f8e583f */
[----:B------:R-:W-:Y:S01]  /*1d40*/  WARPGROUP.ARRIVE ;  /* 0x00000000000079c5 */ /* 0x000fe20000000000 */
[----:B------:R-:W-:Y:S01]  /*1d50*/  ULEA UR7, UR5, UR4, 0xa ;  /* 0x0000000405077291 */ /* 0x000fe2000f8e503f */
[----:B------:R-:W-:Y:S01]  /*1d60*/  UMOV UR9, 0x40000040 ;  /* 0x4000004000097882 */ /* 0x000fe20000000000 */
[----:B------:R-:W-:-:S03]  /*1d70*/  UMOV UR11, 0x40000040 ;  /* 0x40000040000b7882 */ /* 0x000fc60000000000 */
[----:B------:R-:W-:Y:S02]  /*1d80*/  UMOV UR8, UR6 ;  /* 0x0000000600087c82 */ /* 0x000fe40008000000 */
[----:B------:R-:W-:Y:S02]  /*1d90*/  UMOV UR10, UR7 ;  /* 0x00000007000a7c82 */ /* 0x000fe40008000000 */
[----:B------:R-:W-:Y:S01]  /*1da0*/  HGMMA.64x64x8.F32.TF32 R24, gdesc[UR8], R24, gsb0 ;  /* 0x04e00000081879f0 */ /* 0x000fe20008002818 */
[----:B------:R-:W-:Y:S02]  /*1db0*/  UIADD3 UR8, UR6, 0x2, URZ ;  /* 0x0000000206087890 */ /* 0x000fe4000fffe03f */
[----:B------:R-:W-:Y:S01]  /*1dc0*/  UIADD3 UR10, UR7, 0x2, URZ ;  /* 0x00000002070a7890 */ /* 0x000fe2000fffe03f */
[----:B------:R-:W-:Y:S01]  /*1dd0*/  UMOV UR9, 0x40000040 ;  /* 0x4000004000097882 */ /* 0x000fe20000000000 */
[----:B------:R-:W-:Y:S01]  /*1de0*/  UMOV UR11, 0x40000040 ;  /* 0x40000040000b7882 */ /* 0x000fe20000000000 */
[----:B------:R-:W-:-:S02]  /*1df0*/  WARPGROUP.DEPBAR.LE gsb0, 0x0 ;  /* 0x00008000000079c5 */ /* 0x000fc40000010000 */
        /* <DEDUP_REMOVED lines=46> */
[----:B------:R-:W-:Y:S01]  /*20e0*/  BPT.TRAP 0x1 ;  /* 0x000000040000795c */ /* 0x000fe20000300000 */
.L_x_27:
[----:B------:R-:W-:-:S13]  /*20f0*/  ISETP.NE.AND P1, PT, R22, RZ, PT ;  /* 0x000000ff1600720c */ /* 0x000fda0003f25270 */
[----:B01----:R-:W-:-:S04]  /*2100*/  @P1 IMAD R4, R3, 0x8, R6 ;  /* 0x0000000803041824 */ /* 0x003fc800078e0206 */
[----:B------:R-:W-:-:S05]  /*2110*/  @P1 VIADD R4, R4, 0x20 ;  /* 0x0000002004041836 */ /* 0x000fca0000000000 */
[----:B------:R-:W-:-:S04]  /*2120*/  @P1 PRMT R4, R19, 0x654, R4 ;  /* 0x0000065413041816 */ /* 0x000fc80000000004 */
[----:B------:R0:W-:Y:S01]  /*2130*/  @P1 SYNCS.ARRIVE.TRANS64.RED.A1T0 RZ, [R4+URZ], RZ ;  /* 0x000000ff04ff19a7 */ /* 0x0001e2000810043f */
[----:B------:R-:W-:-:S13]  /*2140*/  ISETP.GT.U32.AND P1, PT, R18, 0x1, PT ;  /* 0x000000011200780c */ /* 0x000fda0003f24070 */
[----:B0-----:R-:W-:Y:S05]  /*2150*/  @P1 BRA `(.L_x_28) ;  /* 0x0000000000041947 */ /* 0x001fea0003800000 */
[----:B------:R-:W-:Y:S01]  /*2160*/  BPT.TRAP 0x1 ;  /* 0x000000040000795c */ /* 0x000fe20000300000 */
.L_x_28:
[----:B------:R-:W-:Y:S01]  /*2170*/  UIADD3 UR5, UR5, 0x1, URZ ;  /* 0x0000000105057890 */ /* 0x000fe2000fffe03f */
[C---:B------:R-:W-:Y:S01]  /*2180*/  ISETP.GT.AND P2, PT, R0.reuse, 0x1, PT ;  /* 0x000000010000780c */ /* 0x040fe20003f44270 */
[----:B------:R-:W-:Y:S02]  /*2190*/  VIADD R3, R3, 0x1 ;  /* 0x0000000103037836 */ /* 0x000fe40000000000 */
[----:B------:R-:W-:Y:S01]  /*21a0*/  UISETP.NE.AND UP0, UPT, UR5, 0x4, UPT ;  /* 0x000000040500788c */ /* 0x000fe2000bf05270 */
[----:B------:R-:W-:Y:S02]  /*21b0*/  VIADD R0, R0, 0xffffffff ;  /* 0xffffffff00007836 */ /* 0x000fe40000000000 */
[C---:B------:R-:W-:Y:S01]  /*21c0*/  ISETP.NE.AND P1, PT, R3.reuse, 0x4, PT ;  /* 0x000000040300780c */ /* 0x040fe20003f25270 */
[----:B------:R-:W-:Y:S02]  /*21d0*/  USEL UR6, URZ, 0x1, UP0 ;  /* 0x000000013f067887 */ /* 0x000fe40008000000 */
[----:B------:R-:W-:Y:S01]  /*21e0*/  USEL UR5, UR5, URZ, UP0 ;  /* 0x0000003f05057287 */ /* 0x000fe20008000000 */
[----:B------:R-:W-:-:S03]  /*21f0*/  SEL R3, R3, RZ, P1 ;  /* 0x000000ff03037207 */ /* 0x000fc60000800000 */
[----:B------:R-:W-:Y:S01]  /*2200*/  LOP3.LUT R7, R7, UR6, RZ, 0x3c, !PT ;  /* 0x0000000607077c12 */ /* 0x000fe2000f8e3cff */
[----:B------:R-:W-:Y:S07]  /*2210*/  @P2 BRA `(.L_x_29) ;  /* 0xfffffff800882947 */ /* 0x000fee000383ffff */
.L_x_22:
[----:B01----:R-:W0:Y:S02]  /*2220*/  LDC R0, c[0x0][0x28c] ;  /* 0x0000a300ff007b82 */ /* 0x003e240000000800 */
[----:B0-----:R-:W-:-:S13]  /*2230*/  ISETP.GE.AND P1, PT, R0, 0x1, PT ;  /* 0x000000010000780c */ /* 0x001fda0003f26270 */
[----:B------:R-:W-:Y:S05]  /*2240*/  @!P1 BRA `(.L_x_30) ;  /* 0x0000000000389947 */ /* 0x000fea0003800000 */
[----:B------:R-:W-:Y:S05]  /*2250*/  @!P0 BRA `(.L_x_31) ;  /* 0x0000000000048947 */ /* 0x000fea0003800000 */
[----:B------:R-:W-:Y:S01]  /*2260*/  BPT.TRAP 0x1 ;  /* 0x000000040000795c */ /* 0x000fe20000300000 */
.L_x_31:
[----:B------:R-:W-:-:S13]  /*2270*/  ISETP.NE.AND P0, PT, R22, RZ, PT ;  /* 0x000000ff1600720c */ /* 0x000fda0003f05270 */
[----:B------:R-:W-:-:S05]  /*2280*/  VOTEU.ANY UP0, P0 ;  /* 0x00000000003f7886 */ /* 0x000fca0000000100 */
[----:B------:R-:W-:-:S06]  /*2290*/  @UP0 UIADD3 UR4, UR44, UR42, URZ ;  /* 0x0000002a2c040290 */ /* 0x000fcc000fffe03f */
[----:B------:R-:W-:-:S04]  /*22a0*/  IMAD.U32 R0, RZ, RZ, UR4 ;  /* 0x00000004ff007e24 */ /* 0x000fc8000f8e00ff */
[----:B------:R-:W-:-:S05]  /*22b0*/  @P0 IMAD.SHL.U32 R0, R0, 0x8, RZ ;  /* 0x0000000800000824 */ /* 0x000fca00078e00ff */
[----:B------:R-:W-:-:S04]  /*22c0*/  @P0 LOP3.LUT R0, R0, 0x18, RZ, 0xc0, !PT ;  /* 0x0000001800000812 */ /* 0x000fc800078ec0ff */
[----:B------:R-:W-:-:S04]  /*22d0*/  @P0 IADD3 R0, R6, 0x20, R0 ;  /* 0x0000002006000810 */ /* 0x000fc80007ffe000 */
[----:B------:R-:W-:-:S04]  /*22e0*/  @P0 PRMT R0, R19, 0x654, R0 ;  /* 0x0000065413000816 */ /* 0x000fc80000000000 */
[----:B------:R0:W-:Y:S01]  /*22f0*/  @P0 SYNCS.ARRIVE.TRANS64.RED.A1T0 RZ, [R0+URZ], RZ ;  /* 0x000000ff00ff09a7 */ /* 0x0001e2000810043f */
[----:B------:R-:W-:-:S13]  /*2300*/  ISETP.GT.U32.AND P0, PT, R18, 0x1, PT ;  /* 0x000000011200780c */ /* 0x000fda0003f04070 */
[----:B0-----:R-:W-:Y:S05]  /*2310*/  @P0 BRA `(.L_x_30) ;  /* 0x0000000000040947 */ /* 0x001fea0003800000 */
[----:B------:R-:W-:Y:S01]  /*2320*/  BPT.TRAP 0x1 ;  /* 0x000000040000795c */ /* 0x000fe20000300000 */
.L_x_30:
[----:B------:R-:W-:Y:S01]  /*2330*/  IMAD.SHL.U32 R6, R70, 0x40, RZ ;  /* 0x0000004046067824 */ /* 0x000fe200078e00ff */
[----:B------:R-:W-:Y:S01]  /*2340*/  ULDC UR6, c[0x0][0x288] ;  /* 0x0000a20000067ab9 */ /* 0x000fe20000000800 */
[----:B------:R-:W-:Y:S01]  /*2350*/  SHF.R.S32.HI R9, RZ, 0x1f, R69 ;  /* 0x0000001fff097819 */ /* 0x000fe20000011445 */
[C---:B------:R-:W-:Y:S01]  /*2360*/  IMAD.SHL.U32 R8, R71.reuse, 0x80, RZ ;  /* 0x0000008047087824 */ /* 0x040fe200078e00ff */
[----:B------:R-:W-:Y:S01]  /*2370*/  ULDC.64 UR4, c[0x0][0x5d0] ;  /* 0x0001740000047ab9 */ /* 0x000fe20000000a00 */
[C---:B------:R-:W-:Y:S01]  /*2380*/  LOP3.LUT R10, R6.reuse, 0x6, R63, 0xf8, !PT ;  /* 0x00000006060a7812 */ /* 0x040fe200078ef83f */
[----:B------:R-:W-:Y:S01]  /*2390*/  IMAD.WIDE R70, R71, 0x80, R56 ;  /* 0x0000008047467825 */ /* 0x000fe200078e0238 */
[----:B------:R-:W-:Y:S01]  /*23a0*/  ISETP.GE.AND P0, PT, R6, UR6, PT ;  /* 0x0000000606007c0c */ /* 0x000fe2000bf06270 */
[----:B------:R-:W-:Y:S01]  /*23b0*/  ULDC UR6, c[0x0][0x284] ;  /* 0x0000a10000067ab9 */ /* 0x000fe20000000800 */
[----:B------:R-:W-:Y:S01]  /*23c0*/  SHF.R.S32.HI R11, RZ, 0x1f, R10 ;  /* 0x0000001fff0b7819 */ /* 0x000fe2000001140a */
[----:B------:R-:W-:Y:S01]  /*23d0*/  IMAD R0, R9, UR4, RZ ;  /* 0x0000000409007c24 */ /* 0x000fe2000f8e02ff */
[----:B------:R-:W-:-:S03]  /*23e0*/  ISETP.GE.OR P0, PT, R8, UR6, P0 ;  /* 0x0000000608007c0c */ /* 0x000fc60008706670 */
[C---:B------:R-:W-:Y:S02]  /*23f0*/  IMAD R3, R69.reuse, UR5, R0 ;  /* 0x0000000545037c24 */ /* 0x040fe4000f8e0200 */
[----:B------:R-:W-:Y:S01]  /*2400*/  IMAD.WIDE.U32 R4, R69, UR4, R10 ;  /* 0x0000000445047c25 */ /* 0x000fe2000f8e000a */
[----:B------:R-:W-:-:S03]  /*2410*/  ULDC.64 UR4, c[0x0][0x5c8] ;  /* 0x0001720000047ab9 */ /* 0x000fc60000000a00 */
[----:B------:R-:W-:Y:S02]  /*2420*/  IMAD R7, R71, UR4, RZ ;  /* 0x0000000447077c24 */ /* 0x000fe4000f8e02ff */
[----:B------:R-:W-:Y:S02]  /*2430*/  IMAD.IADD R5, R5, 0x1, R3 ;  /* 0x0000000105057824 */ /* 0x000fe400078e0203 */
[C---:B------:R-:W-:Y:S02]  /*2440*/  IMAD R7, R70.reuse, UR5, R7 ;  /* 0x0000000546077c24 */ /* 0x040fe4000f8e0207 */
[----:B------:R-:W-:-:S04]  /*2450*/  IMAD.WIDE.U32 R72, R70, UR4, R4 ;  /* 0x0000000446487c25 */ /* 0x000fc8000f8e0004 */
[----:B------:R-:W-:Y:S01]  /*2460*/  IMAD.MOV.U32 R0, RZ, RZ, -0x1 ;  /* 0xffffffffff007424 */ /* 0x000fe200078e00ff */
[----:B------:R-:W-:Y:S06]  /*2470*/  @P0 BRA `(.L_x_32) ;  /* 0x0000002000780947 */ /* 0x000fec0003800000 */
[----:B-----5:R-:W-:Y:S01]  /*2480*/  FSETP.NEU.AND P1, PT, R58, RZ, PT ;  /* 0x000000ff3a00720b */ /* 0x020fe20003f2d000 */
[----:B------:R-:W-:Y:S01]  /*2490*/  IMAD.IADD R6, R62, 0x1, -R6 ;  /* 0x000000013e067824 */ /* 0x000fe200078e0a06 */
[----:B------:R-:W-:Y:S01]  /*24a0*/  BSSY B0, `(.L_x_32) ;  /* 0x000021b000007945 */ /* 0x000fe20003800000 */
[----:B------:R-:W-:Y:S02]  /*24b0*/  IMAD.IADD R3, R67, 0x1, -R8 ;  /* 0x0000000143037824 */ /* 0x000fe400078e0a08 */
[----:B------:R-:W-:Y:S01]  /*24c0*/  IMAD.IADD R83, R73, 0x1, R7 ;  /* 0x0000000149537824 */ /* 0x000fe200078e0207 */
[----:B------:R-:W-:-:S04]  /*24d0*/  ISETP.GT.AND P0, PT, R6, RZ, PT ;  /* 0x000000ff0600720c */ /* 0x000fc80003f04270 */
[----:B------:R-:W-:-:S03]  /*24e0*/  ISETP.GT.AND P2, PT, R3, RZ, P0 ;  /* 0x000000ff0300720c */ /* 0x000fc60000744270 */
[----:B------:R-:W-:Y:S10]  /*24f0*/  @!P1 BRA `(.L_x_33) ;  /* 0x0000001400dc9947 */ /* 0x000ff40003800000 */
[----:B------:R-:W0:Y:S01]  /*2500*/  LDC.64 R76, c[0x0][0x5b8] ;  /* 0x00016e00ff4c7b82 */ /* 0x000e220000000a00 */
[----:B------:R-:W-:-:S07]  /*2510*/  ULDC.64 UR4, c[0x0][0x5c0] ;  /* 0x0001700000047ab9 */ /* 0x000fce0000000a00 */
[----:B------:R-:W1:Y:S08]  /*2520*/  LDC.64 R78, c[0x0][0x5b0] ;  /* 0x00016c00ff4e7b82 */ /* 0x000e700000000a00 */
[----:B------:R-:W2:Y:S01]  /*2530*/  LDC.64 R80, c[0x0][0x5a8] ;  /* 0x00016a00ff507b82 */ /* 0x000ea20000000a00 */
[-C--:B0-----:R-:W-:Y:S02]  /*2540*/  IMAD R4, R9, R76.reuse, RZ ;  /* 0x0000004c09047224 */ /* 0x081fe400078e02ff */
[----:B------:R-:W-:-:S04]  /*2550*/  IMAD.WIDE.U32 R74, R69, R76, R10 ;  /* 0x0000004c454a7225 */ /* 0x000fc800078e000a */
[----:B------:R-:W-:Y:S02]  /*2560*/  IMAD R73, R69, R77, R4 ;  /* 0x0000004d45497224 */ /* 0x000fe400078e0204 */
[-C--:B-1----:R-:W-:Y:S02]  /*2570*/  IMAD R4, R71, R78.reuse, RZ ;  /* 0x0000004e47047224 */ /* 0x082fe400078e02ff */
[----:B------:R-:W-:Y:S02]  /*2580*/  IMAD.IADD R13, R75, 0x1, R73 ;  /* 0x000000014b0d7824 */ /* 0x000fe400078e0249 */
[----:B------:R-:W-:Y:S02]  /*2590*/  IMAD.MOV.U32 R12, RZ, RZ, R74 ;  /* 0x000000ffff0c7224 */ /* 0x000fe400078e004a */
[C---:B------:R-:W-:Y:S02]  /*25a0*/  IMAD R71, R70.reuse, R79, R4 ;  /* 0x0000004f46477224 */ /* 0x040fe400078e0204 */
[----:B------:R-:W-:-:S04]  /*25b0*/  IMAD.WIDE.U32 R4, R70, R78, R12 ;  /* 0x0000004e46047225 */ /* 0x000fc800078e000c */
[----:B------:R-:W-:Y:S01]  /*25c0*/  IMAD.IADD R5, R5, 0x1, R71 ;  /* 0x0000000105057824 */ /* 0x000fe200078e0247 */
[----:B--2---:R-:W-:-:S04]  /*25d0*/  LEA R14, P1, R4, R80, 0x2 ;  /* 0x00000050040e7211 */ /* 0x004fc800078210ff */
[----:B------:R-:W-:-:S05]  /*25e0*/  LEA.HI.X R15, R4, R81, R5, 0x2, P1 ;  /* 0x00000051040f7211 */ /* 0x000fca00008f1405 */
[----:B------:R0:W2:Y:S01]  /*25f0*/  @P2 LDG.E.LTC128B R7, desc[UR36][R14.64] ;  /* 0x000000240e072981 */ /* 0x0000a2000c1e1920 */
[----:B------:R-:W-:Y:S01]  /*2600*/  LEA R8, P3, R72, UR4, 0x2 ;  /* 0x0000000448087c11 */ /* 0x000fe2000f8610ff */
[----:B------:R-:W-:Y:S01]  /*2610*/  IMAD.WIDE.U32 R4, R70, R78, R10 ;  /* 0x0000004e46047225 */ /* 0x000fe200078e000a */
[----:B------:R-:W-:Y:S01]  /*2620*/  ISETP.GT.AND P1, PT, R6, 0x1, PT ;  /* 0x000000010600780c */ /* 0x000fe20003f24270 */
[----:B------:R-:W-:Y:S02]  /*2630*/  BSSY B1, `(.L_x_34) ;  /* 0x0000012000017945 */ /* 0x000fe40003800000 */
[----:B------:R-:W-:Y:S02]  /*2640*/  IMAD.IADD R5, R71, 0x1, R5 ;  /* 0x0000000147057824 */ /* 0x000fe400078e0205 */
[----:B------:R-:W-:Y:S01]  /*2650*/  IMAD.WIDE.U32 R20, R69, R76, R4 ;  /* 0x0000004c45147225 */ /* 0x000fe200078e0004 */
[----:B0-----:R-:W-:-:S03]  /*2660*/  SHF.L.U64.HI R15, R78, 0x3, R79 ;  /* 0x000000034e0f7819 */ /* 0x001fc6000001024f */
[----:B------:R-:W-:Y:S01]  /*2670*/  IMAD.IADD R5, R73, 0x1, R21 ;  /* 0x0000000149057824 */ /* 0x000fe200078e0215 */
[----:B------:R-:W-:Y:S01]  /*2680*/  LEA R4, P4, R20, R80, 0x2 ;  /* 0x0000005014047211 */ /* 0x000fe200078810ff */
[----:B------:R-:W-:-:S03]  /*2690*/  IMAD.SHL.U32 R14, R78, 0x8, RZ ;  /* 0x000000084e0e7824 */ /* 0x000fc600078e00ff */
[----:B------:R-:W-:Y:S01]  /*26a0*/  LEA.HI.X R5, R20, R81, R5, 0x2, P4 ;  /* 0x0000005114057211 */ /* 0x000fe200020f1405 */
[----:B------:R-:W-:Y:S01]  /*26b0*/  IMAD.WIDE.U32 R20, R70, R78, R14 ;  /* 0x0000004e46147225 */ /* 0x000fe200078e000e */
[----:B--2---:R-:W-:-:S05]  /*26c0*/  LOP3.LUT R9, R7, 0xffffe000, RZ, 0xc0, !PT ;  /* 0xffffe00007097812 */ /* 0x004fca00078ec0ff */
[----:B------:R-:W-:-:S04]  /*26d0*/  FMUL R9, R9, R58 ;  /* 0x0000003a09097220 */ /* 0x000fc80000400000 */
[----:B------:R-:W-:Y:S01]  /*26e0*/  FFMA R77, R24, R23, R9 ;  /* 0x00000017184d7223 */ /* 0x000fe20000000009 */
[----:B------:R-:W-:Y:S02]  /*26f0*/  LEA.HI.X R9, R72, UR5, R83, 0x2, P3 ;  /* 0x0000000548097c11 */ /* 0x000fe400098f1453 */
[----:B------:R-:W-:Y:S02]  /*2700*/  ISETP.GT.AND P3, PT, R3, RZ, P1 ;  /* 0x000000ff0300720c */ /* 0x000fe40000f64270 */
[----:B------:R-:W-:-:S05]  /*2710*/  F2FP.TF32.F32.PACK_B R77, R77 ;  /* 0x0000004dff4d723e */ /* 0x000fca00024050ff */
[----:B------:R0:W-:Y:S06]  /*2720*/  @P2 STG.E desc[UR36][R8.64], R77 ;  /* 0x0000004d08002986 */ /* 0x0001ec000c101924 */
[----:B------:R-:W-:Y:S05]  /*2730*/  @!P3 BRA `(.L_x_35) ;  /* 0x000000000004b947 */ /* 0x000fea0003800000 */
[----:B------:R1:W5:Y:S02]  /*2740*/  LDG.E.LTC128B R7, desc[UR36][R4.64+0x4] ;  /* 0x0000042404077981 */ /* 0x000364000c1e1920 */
.L_x_35:
[----:B------:R-:W-:Y:S05]  /*2750*/  BSYNC B1 ;  /* 0x0000000000017941 */ /* 0x000fea0003800000 */
.L_x_34:
[----:B-----5:R-:W-:Y:S01]  /*2760*/  LOP3.LUT R15, R7, 0xffffe000, RZ, 0xc0, !PT ;  /* 0xffffe000070f7812 */ /* 0x020fe200078ec0ff */
[----:B------:R-:W-:Y:S01]  /*2770*/  IMAD.IADD R71, R71, 0x1, R21 ;  /* 0x0000000147477824 */ /* 0x000fe200078e0215 */
[----:B------:R-:W-:Y:S01]  /*2780*/  IADD3 R74, P2, R74, R20, RZ ;  /* 0x000000144a4a7210 */ /* 0x000fe20007f5e0ff */
[----:B------:R-:W-:Y:S01]  /*2790*/  IMAD.MOV.U32 R24, RZ, RZ, R7 ;  /* 0x000000ffff187224 */ /* 0x000fe200078e0007 */
[----:B------:R-:W-:Y:S01]  /*27a0*/  ISETP.GT.AND P0, PT, R3, 0x8, P0 ;  /* 0x000000080300780c */ /* 0x000fe20000704270 */
[----:B------:R-:W-:Y:S02]  /*27b0*/  FMUL R12, R15, R58 ;  /* 0x0000003a0f0c7220 */ /* 0x000fe40000400000 */
[----:B------:R-:W-:Y:S01]  /*27c0*/  IMAD.X R13, R71, 0x1, R13, P2 ;  /* 0x00000001470d7824 */ /* 0x000fe200010e060d */
[----:B------:R-:W-:Y:S01]  /*27d0*/  LEA R14, P2, R74, R80, 0x2 ;  /* 0x000000504a0e7211 */ /* 0x000fe200078410ff */
[----:B------:R-:W-:-:S03]  /*27e0*/  FFMA R25, R25, R23, R12 ;  /* 0x0000001719197223 */ /* 0x000fc6000000000c */
[----:B------:R-:W-:Y:S02]  /*27f0*/  LEA.HI.X R15, R74, R81, R13, 0x2, P2 ;  /* 0x000000514a0f7211 */ /* 0x000fe400010f140d */
[----:B------:R-:W-:-:S05]  /*2800*/  F2FP.TF32.F32.PACK_B R25, R25 ;  /* 0x00000019ff19723e */ /* 0x000fca00024050ff */
[----:B------:R2:W-:Y:S04]  /*2810*/  @P3 STG.E desc[UR36][R8.64+0x4], R25 ;  /* 0x0000041908003986 */ /* 0x0005e8000c101924 */
[----:B------:R-:W3:Y:S01]  /*2820*/  @P0 LDG.E.LTC128B R24, desc[UR36][R14.64] ;  /* 0x000000240e180981 */ /* 0x000ee2000c1e1920 */
[----:B------:R-:W-:Y:S01]  /*2830*/  IADD3 R20, P2, R10, R20, RZ ;  /* 0x000000140a147210 */ /* 0x000fe20007f5e0ff */
[----:B------:R-:W-:Y:S01]  /*2840*/  BSSY B1, `(.L_x_36) ;  /* 0x0000011000017945 */ /* 0x000fe20003800000 */
[----:B------:R-:W-:-:S03]  /*2850*/  ISETP.GT.AND P1, PT, R3, 0x8, P1 ;  /* 0x000000080300780c */ /* 0x000fc60000f24270 */
[----:B------:R-:W-:Y:S01]  /*2860*/  IMAD.X R21, R11, 0x1, R71, P2 ;  /* 0x000000010b157824 */ /* 0x000fe200010e0647 */
[C---:B------:R-:W-:Y:S02]  /*2870*/  SHF.L.U64.HI R11, R59.reuse, 0x2, R60 ;  /* 0x000000023b0b7819 */ /* 0x040fe4000001023c */
[----:B------:R-:W-:Y:S01]  /*2880*/  LEA R12, P2, R59, R8, 0x2 ;  /* 0x000000083b0c7211 */ /* 0x000fe200078410ff */
[----:B------:R-:W-:-:S04]  /*2890*/  IMAD.WIDE.U32 R20, R69, R76, R20 ;  /* 0x0000004c45147225 */ /* 0x000fc800078e0014 */
[----:B------:R-:W-:Y:S01]  /*28a0*/  IMAD.X R13, R11, 0x1, R9, P2 ;  /* 0x000000010b0d7824 */ /* 0x000fe200010e0609 */
[----:B------:R-:W-:Y:S02]  /*28b0*/  LEA R10, P3, R20, R80, 0x2 ;  /* 0x00000050140a7211 */ /* 0x000fe400078610ff */
[----:B---3--:R-:W-:-:S05]  /*28c0*/  LOP3.LUT R7, R24, 0xffffe000, RZ, 0xc0, !PT ;  /* 0xffffe00018077812 */ /* 0x008fca00078ec0ff */
[----:B------:R-:W-:-:S04]  /*28d0*/  FMUL R7, R7, R58 ;  /* 0x0000003a07077220 */ /* 0x000fc80000400000 */
[----:B------:R-:W-:Y:S01]  /*28e0*/  FFMA R69, R26, R23, R7 ;  /* 0x000000171a457223 */ /* 0x000fe20000000007 */
[----:B------:R-:W-:-:S04]  /*28f0*/  IMAD.IADD R7, R73, 0x1, R21 ;  /* 0x0000000149077824 */ /* 0x000fc800078e0215 */
[----:B------:R-:W-:Y:S02]  /*2900*/  F2FP.TF32.F32.PACK_B R69, R69 ;  /* 0x00000045ff45723e */ /* 0x000fe400024050ff */
[----:B------:R-:W-:-:S03]  /*2910*/  LEA.HI.X R11, R20, R81, R7, 0x2, P3 ;  /* 0x00000051140b7211 */ /* 0x000fc600018f1407 */
[----:B------:R2:W-:Y:S01]  /*2920*/  @P0 STG.E desc[UR36][R12.64], R69 ;  /* 0x000000450c000986 */ /* 0x0005e2000c101924 */
[----:B------:R-:W-:Y:S05]  /*2930*/  @!P1 BRA `(.L_x_37) ;  /* 0x0000000000049947 */ /* 0x000fea0003800000 */
[----:B------:R3:W5:Y:S02]  /*2940*/  LDG.E.LTC128B R24, desc[UR36][R10.64+0x4] ;  /* 0x000004240a187981 */ /* 0x000764000c1e1920 */
.L_x_37:
[----:B------:R-:W-:Y:S05]  /*2950*/  BSYNC B1 ;  /* 0x0000000000017941 */ /* 0x000fea0003800000 */
.L_x_36:
[----:B-----5:R-:W-:Y:S01]  /*2960*/  LOP3.LUT R7, R24, 0xffffe000, RZ, 0xc0, !PT ;  /* 0xffffe00018077812 */ /* 0x020fe200078ec0ff */
[----:B------:R-:W-:Y:S01]  /*2970*/  BSSY B1, `(.L_x_38) ;  /* 0x0000009000017945 */ /* 0x000fe20003800000 */
[----:B------:R-:W-:-:S03]  /*2980*/  ISETP.GT.AND P0, PT, R6, 0x8, PT ;  /* 0x000000080600780c */ /* 0x000fc60003f04270 */
[----:B------:R-:W-:Y:S01]  /*2990*/  FMUL R14, R7, R58 ;  /* 0x0000003a070e7220 */ /* 0x000fe20000400000 */
[----:B------:R-:W-:-:S03]  /*29a0*/  ISETP.GT.AND P2, PT, R3, RZ, P0 ;  /* 0x000000ff0300720c */ /* 0x000fc60000744270 */
[----:B------:R-:W-:-:S05]  /*29b0*/  FFMA R27, R27, R23, R14 ;  /* 0x000000171b1b7223 */ /* 0x000fca000000000e */
[----:B------:R-:W-:-:S05]  /*29c0*/  F2FP.TF32.F32.PACK_B R27, R27 ;  /* 0x0000001bff1b723e */ /* 0x000fca00024050ff */
[----:B------:R4:W-:Y:S01]  /*29d0*/  @P1 STG.E desc[UR36][R12.64+0x4], R27 ;  /* 0x0000041b0c001986 */ /* 0x0009e2000c101924 */
[----:B------:R-:W-:Y:S05]  /*29e0*/  @!P2 BRA `(.L_x_39) ;  /* 0x000000000004a947 */ /* 0x000fea0003800000 */
[----:B------:R0:W5:Y:S02]  /*29f0*/  LDG.E.LTC128B R24, desc[UR36][R4.64+0x20] ;  /* 0x0000202404187981 */ /* 0x000164000c1e1920 */
.L_x_39:
[----:B------:R-:W-:Y:S05]  /*2a00*/  BSYNC B1 ;  /* 0x0000000000017941 */ /* 0x000fea0003800000 */
.L_x_38:
        /* <DEDUP_REMOVED lines=10> */
.L_x_41:
[----:B------:R-:W-:Y:S05]  /*2ab0*/  BSYNC B1 ;  /* 0x0000000000017941 */ /* 0x000fea0003800000 */
.L_x_40:
[----:B0----5:R-:W-:Y:S01]  /*2ac0*/  LOP3.LUT R7, R24, 0xffffe000, RZ, 0xc0, !PT ;  /* 0xffffe00018077812 */ /* 0x021fe200078ec0ff */
[----:B------:R-:W-:Y:S01]  /*2ad0*/  BSSY B1, `(.L_x_42) ;  /* 0x0000008000017945 */ /* 0x000fe20003800000 */
[----:B------:R-:W-:-:S03]  /*2ae0*/  ISETP.GT.AND P0, PT, R3, 0x8, P0 ;  /* 0x000000080300780c */ /* 0x000fc60000704270 */
[----:B------:R-:W-:-:S04]  /*2af0*/  FMUL R14, R7, R58 ;  /* 0x0000003a070e7220 */ /* 0x000fc80000400000 */
[----:B------:R-:W-:-:S05]  /*2b00*/  FFMA R29, R29, R23, R14 ;  /* 0x000000171d1d7223 */ /* 0x000fca000000000e */
[----:B------:R-:W-:-:S05]  /*2b10*/  F2FP.TF32.F32.PACK_B R29, R29 ;  /* 0x0000001dff1d723e */ /* 0x000fca00024050ff */
[----:B------:R0:W-:Y:S01]  /*2b20*/  @P3 STG.E desc[UR36][R8.64+0x24], R29 ;  /* 0x0000241d08003986 */ /* 0x0001e2000c101924 */
[----:B------:R-:W-:Y:S05]  /*2b30*/  @!P0 BRA `(.L_x_43) ;  /* 0x0000000000048947 */ /* 0x000fea0003800000 */
[----:B------:R0:W5:Y:S02]  /*2b40*/  LDG.E.LTC128B R24, desc[UR36][R10.64+0x20] ;  /* 0x000020240a187981 */ /* 0x000164000c1e1920 */
.L_x_43:
[----:B------:R-:W-:Y:S05]  /*2b50*/  BSYNC B1 ;  /* 0x0000000000017941 */ /* 0x000fea0003800000 */
.L_x_42:
[----:B-----5:R-:W-:Y:S01]  /*2b60*/  LOP3.LUT R7, R24, 0xffffe000, RZ, 0xc0, !PT ;  /* 0xffffe00018077812 */ /* 0x020fe200078ec0ff */
        /* <DEDUP_REMOVED lines=8> */
.L_x_45:
[----:B------:R-:W-:Y:S05]  /*2bf0*/  BSYNC B1 ;  /* 0x0000000000017941 */ /* 0x000fea0003800000 */
.L_x_44:
[----:B0----5:R-:W-:Y:S01]  /*2c00*/  LOP3.LUT R7, R24, 0xffffe000, RZ, 0xc0, !PT ;  /* 0xffffe00018077812 */ /* 0x021fe200078ec0ff */
        /* <DEDUP_REMOVED lines=9> */
.L_x_47:
[----:B------:R-:W-:Y:S05]  /*2ca0*/  BSYNC B1 ;  /* 0x0000000000017941 */ /* 0x000fea0003800000 */
.L_x_46:
        /* <DEDUP_REMOVED lines=10> */
.L_x_49:
[----:B------:R-:W-:Y:S05]  /*2d50*/  BSYNC B1 ;  /* 0x0000000000017941 */ /* 0x000fea0003800000 */
.L_x_48:
        /* <DEDUP_REMOVED lines=9> */
.L_x_51:
[----:B------:R-:W-:Y:S05]  /*2df0*/  BSYNC B1 ;  /* 0x0000000000017941 */ /* 0x000fea0003800000 */
.L_x_50:
        /* <DEDUP_REMOVED lines=9> */
.L_x_53:
[----:B------:R-:W-:Y:S05]  /*2e90*/  BSYNC B1 ;  /* 0x0000000000017941 */ /* 0x000fea0003800000 */
.L_x_52:
        /* <DEDUP_REMOVED lines=10> */
.L_x_55:
[----:B------:R-:W-:Y:S05]  /*2f40*/  BSYNC B1 ;  /* 0x0000000000017941 */ /* 0x000fea0003800000 */
.L_x_54:
        /* <DEDUP_REMOVED lines=10> */
.L_x_57:
[----:B------:R-:W-:Y:S05]  /*2ff0*/  BSYNC B1 ;  /* 0x0000000000017941 */ /* 0x000fea0003800000 */
.L_x_56:
        /* <DEDUP_REMOVED lines=9> */
.L_x_59:
[----:B------:R-:W-:Y:S05]  /*3090*/  BSYNC B1 ;  /* 0x0000000000017941 */ /* 0x000fea0003800000 */
.L_x_58:
        /* <DEDUP_REMOVED lines=9> */
.L_x_61:
[----:B------:R-:W-:Y:S05]  /*3130*/  BSYNC B1 ;  /* 0x0000000000017941 */ /* 0x000fea0003800000 */
.L_x_60:
        /* <DEDUP_REMOVED lines=10> */
.L_x_63:
[----:B------:R-:W-:Y:S05]  /*31e0*/  BSYNC B1 ;  /* 0x0000000000017941 */ /* 0x000fea0003800000 */
.L_x_62:
        /* <DEDUP_REMOVED lines=10> */
.L_x_65:
[----:B------:R-:W-:Y:S05]  /*3290*/  BSYNC B1 ;  /* 0x0000000000017941 */ /* 0x000fea0003800000 */
.L_x_64:
        /* <DEDUP_REMOVED lines=9> */
.L_x_67:
[----:B------:R-:W-:Y:S05]  /*3330*/  BSYNC B1 ;  /* 0x0000000000017941 */ /* 0x000fea0003800000 */
.L_x_66:
        /* <DEDUP_REMOVED lines=9> */
.L_x_69:
[----:B------:R-:W-:Y:S05]  /*33d0*/  BSYNC B1 ;  /* 0x0000000000017941 */ /* 0x000fea0003800000 */
.L_x_68:
        /* <DEDUP_REMOVED lines=10> */
.L_x_71:
[----:B------:R-:W-:Y:S05]  /*3480*/  BSYNC B1 ;  /* 0x0000000000017941 */ /* 0x000fea0003800000 */
.L_x_70:
        /* <DEDUP_REMOVED lines=10> */
.L_x_73:
[----:B------:R-:W-:Y:S05]  /*3530*/  BSYNC B1 ;  /* 0x0000000000017941 */ /* 0x000fea0003800000 */
.L_x_72:
        /* <DEDUP_REMOVED lines=9> */
.L_x_75:
[----:B------:R-:W-:Y:S05]  /*35d0*/  BSYNC B1 ;  /* 0x0000000000017941 */ /* 0x000fea0003800000 */
.L_x_74:
        /* <DEDUP_REMOVED lines=9> */
.L_x_77:
[----:B------:R-:W-:Y:S05]  /*3670*/  BSYNC B1 ;  /* 0x0000000000017941 */ /* 0x000fea0003800000 */
.L_x_76:
        /* <DEDUP_REMOVED lines=10> */
.L_x_79:
[----:B------:R-:W-:Y:S05]  /*3720*/  BSYNC B1 ;  /* 0x0000000000017941 */ /* 0x000fea0003800000 */
.L_x_78:
        /* <DEDUP_REMOVED lines=10> */
.L_x_81:
[----:B------:R-:W-:Y:S05]  /*37d0*/  BSYNC B1 ;  /* 0x0000000000017941 */ /* 0x000fea0003800000 */
.L_x_80:
        /* <DEDUP_REMOVED lines=9> */
.L_x_83:
[----:B------:R-:W-:Y:S05]  /*3870*/  BSYNC B1 ;  /* 0x0000000000017941 */ /* 0x000fea0003800000 */
.L_x_82:
        /* <DEDUP_REMOVED lines=9> */
.L_x_85:
[----:B------:R-:W-:Y:S05]  /*3910*/  BSYNC B1 ;  /* 0x0000000000017941 */ /* 0x000fea0003800000 */
.L_x_84:
        /* <DEDUP_REMOVED lines=10> */
.L_x_87:
[----:B------:R-:W-:Y:S05]  /*39c0*/  BSYNC B1 ;  /* 0x0000000000017941 */ /* 0x000fea0003800000 */
.L_x_86:
[----:B-----5:R-:W-:Y:S01]  /*39d0*/  LOP3.LUT R7, R24, 0xffffe000, RZ, 0xc0, !PT ;  /* 0xffffe00018077812 */ /* 0x020fe200078ec0ff */
[----:B------:R-:W-:Y:S01]  /*39e0*/  BSSY B1, `(.L_x_88) ;  /* 0x000000b000017945 */ /* 0x000fe20003800000 */
[----:B------:R-:W-:Y:S01]  /*39f0*/  ISETP.GT.AND P1, PT, R6, 0x39, PT ;  /* 0x000000390600780c */ /* 0x000fe20003f24270 */
[----:B------:R-:W-:Y:S02]  /*3a00*/  @P2 IMAD.MOV.U32 R6, RZ, RZ, R8 ;  /* 0x000000ffff062224 */ /* 0x000fe400078e0008 */
[----:B------:R-:W-:Y:S01]  /*3a10*/  FMUL R7, R7, R58 ;  /* 0x0000003a07077220 */ /* 0x000fe20000400000 */
[----:B------:R-:W-:-:S03]  /*3a20*/  ISETP.GT.AND P3, PT, R3, RZ, P1 ;  /* 0x000000ff0300720c */ /* 0x000fc60000f64270 */
[----:B------:R-:W-:Y:S01]  /*3a30*/  FFMA R15, R52, R23, R7 ;  /* 0x00000017340f7223 */ /* 0x000fe20000000007 */
[----:B------:R-:W-:-:S04]  /*3a40*/  @P2 IMAD.MOV.U32 R7, RZ, RZ, R9 ;  /* 0x000000ffff072224 */ /* 0x000fc800078e0009 */
[----:B------:R-:W-:-:S05]  /*3a50*/  F2FP.TF32.F32.PACK_B R15, R15 ;  /* 0x0000000fff0f723e */ /* 0x000fca00024050ff */
[----:B------:R0:W-:Y:S01]  /*3a60*/  @P2 STG.E desc[UR36][R6.64+0xe0], R15 ;  /* 0x0000e00f06002986 */ /* 0x0001e2000c101924 */
[----:B------:R-:W-:Y:S05]  /*3a70*/  @!P3 BRA `(.L_x_89) ;  /* 0x000000000004b947 */ /* 0x000fea0003800000 */
[----:B------:R0:W5:Y:S02]  /*3a80*/  LDG.E.LTC128B R24, desc[UR36][R4.64+0xe4] ;  /* 0x0000e42404187981 */ /* 0x000164000c1e1920 */
.L_x_89:
[----:B------:R-:W-:Y:S05]  /*3a90*/  BSYNC B1 ;  /* 0x0000000000017941 */ /* 0x000fea0003800000 */
.L_x_88:
[----:B01---5:R-:W-:Y:S01]  /*3aa0*/  LOP3.LUT R5, R24, 0xffffe000, RZ, 0xc0, !PT ;  /* 0xffffe00018057812 */ /* 0x023fe200078ec0ff */
        /* <DEDUP_REMOVED lines=8> */
.L_x_91:
[----:B------:R-:W-:Y:S05]  /*3b30*/  BSYNC B1 ;  /* 0x0000000000017941 */ /* 0x000fea0003800000 */
.L_x_90:
[----:B-----5:R-:W-:Y:S01]  /*3b40*/  LOP3.LUT R5, R24, 0xffffe000, RZ, 0xc0, !PT ;  /* 0xffffe00018057812 */ /* 0x020fe200078ec0ff */
[----:B------:R-:W-:Y:S01]  /*3b50*/  @P0 IMAD.MOV.U32 R4, RZ, RZ, R12 ;  /* 0x000000ffff040224 */ /* 0x000fe200078e000c */
[----:B------:R-:W-:Y:S01]  /*3b60*/  ISETP.GT.AND P1, PT, R3, 0x8, P1 ;  /* 0x000000080300780c */ /* 0x000fe20000f24270 */
[----:B------:R-:W-:Y:S02]  /*3b70*/  BSSY B1, `(.L_x_92) ;  /* 0x0000008000017945 */ /* 0x000fe40003800000 */
[----:B------:R-:W-:-:S04]  /*3b80*/  FMUL R5, R5, R58 ;  /* 0x0000003a05057220 */ /* 0x000fc80000400000 */
[----:B------:R-:W-:Y:S01]  /*3b90*/  FFMA R7, R54, R23, R5 ;  /* 0x0000001736077223 */ /* 0x000fe20000000005 */
[----:B------:R-:W-:-:S04]  /*3ba0*/  @P0 IMAD.MOV.U32 R5, RZ, RZ, R13 ;  /* 0x000000ffff050224 */ /* 0x000fc800078e000d */
[----:B------:R-:W-:-:S05]  /*3bb0*/  F2FP.TF32.F32.PACK_B R7, R7 ;  /* 0x00000007ff07723e */ /* 0x000fca00024050ff */
[----:B------:R0:W-:Y:S01]  /*3bc0*/  @P0 STG.E desc[UR36][R4.64+0xe0], R7 ;  /* 0x0000e00704000986 */ /* 0x0001e2000c101924 */
[----:B------:R-:W-:Y:S05]  /*3bd0*/  @!P1 BRA `(.L_x_93) ;  /* 0x0000000000049947 */ /* 0x000fea0003800000 */
[----:B------:R0:W5:Y:S02]  /*3be0*/  LDG.E.LTC128B R24, desc[UR36][R10.64+0xe4] ;  /* 0x0000e4240a187981 */ /* 0x000164000c1e1920 */
.L_x_93:
[----:B------:R-:W-:Y:S05]  /*3bf0*/  BSYNC B1 ;  /* 0x0000000000017941 */ /* 0x000fea0003800000 */
.L_x_92:
[----:B------:R-:W-:Y:S05]  /*3c00*/  @!P1 BRA `(.L_x_94) ;  /* 0x0000000800909947 */ /* 0x000fea0003800000 */
[----:B-----5:R-:W-:-:S05]  /*3c10*/  LOP3.LUT R3, R24, 0xffffe000, RZ, 0xc0, !PT ;  /* 0xffffe00018037812 */ /* 0x020fca00078ec0ff */
[----:B0-----:R-:W-:-:S04]  /*3c20*/  FMUL R4, R3, R58 ;  /* 0x0000003a03047220 */ /* 0x001fc80000400000 */
[----:B------:R-:W-:-:S05]  /*3c30*/  FFMA R55, R55, R23, R4 ;  /* 0x0000001737377223 */ /* 0x000fca0000000004 */
[----:B------:R-:W-:-:S05]  /*3c40*/  F2FP.TF32.F32.PACK_B R55, R55 ;  /* 0x00000037ff37723e */ /* 0x000fca00024050ff */
[----:B------:R0:W-:Y:S01]  /*3c50*/  STG.E desc[UR36][R12.64+0xe4], R55 ;  /* 0x0000e4370c007986 */ /* 0x0001e2000c101924 */
[----:B------:R-:W-:Y:S05]  /*3c60*/  BRA `(.L_x_94) ;  /* 0x0000000800787947 */ /* 0x000fea0003800000 */
.L_x_33:
[----:B------:R-:W-:Y:S01]  /*3c70*/  ISETP.GT.AND P4, PT, R6, 0x1, PT ;  /* 0x000000010600780c */ /* 0x000fe20003f84270 */
[----:B------:R-:W-:Y:S01]  /*3c80*/  ULDC.64 UR4, c[0x0][0x5c0] ;  /* 0x0001700000047ab9 */ /* 0x000fe20000000a00 */
[-C--:B------:R-:W-:Y:S01]  /*3c90*/  FMUL R7, R24, R23.reuse ;  /* 0x0000001718077220 */ /* 0x080fe20000400000 */
[----:B------:R-:W-:Y:S01]  /*3ca0*/  LEA R4, P3, R72, UR4, 0x2 ;  /* 0x0000000448047c11 */ /* 0x000fe2000f8610ff */
[-C--:B------:R-:W-:Y:S01]  /*3cb0*/  FMUL R25, R25, R23.reuse ;  /* 0x0000001719197220 */ /* 0x080fe20000400000 */
[----:B------:R-:W-:Y:S01]  /*3cc0*/  ISETP.GT.AND P1, PT, R3, RZ, P4 ;  /* 0x000000ff0300720c */ /* 0x000fe20002724270 */
[-C--:B------:R-:W-:Y:S01]  /*3cd0*/  FMUL R11, R26, R23.reuse ;  /* 0x000000171a0b7220 */ /* 0x080fe20000400000 */
[----:B------:R-:W-:Y:S01]  /*3ce0*/  LEA.HI.X R5, R72, UR5, R83, 0x2, P3 ;  /* 0x0000000548057c11 */ /* 0x000fe200098f1453 */
[----:B------:R-:W-:Y:S01]  /*3cf0*/  FMUL R27, R27, R23 ;  /* 0x000000171b1b7220 */ /* 0x000fe20000400000 */
[----:B------:R-:W-:Y:S01]  /*3d00*/  F2FP.TF32.F32.PACK_B R7, R7 ;  /* 0x00000007ff07723e */ /* 0x000fe200024050ff */
[----:B------:R-:W-:Y:S01]  /*3d10*/  FMUL R29, R29, R23 ;  /* 0x000000171d1d7220 */ /* 0x000fe20000400000 */
[----:B------:R-:W-:Y:S01]  /*3d20*/  F2FP.TF32.F32.PACK_B R25, R25 ;  /* 0x00000019ff19723e */ /* 0x000fe200024050ff */
[-C--:B------:R-:W-:Y:S01]  /*3d30*/  FMUL R31, R31, R23.reuse ;  /* 0x000000171f1f7220 */ /* 0x080fe20000400000 */
[C---:B------:R-:W-:Y:S01]  /*3d40*/  SHF.L.U64.HI R9, R59.reuse, 0x2, R60 ;  /* 0x000000023b097819 */ /* 0x040fe2000001023c */
[----:B------:R0:W-:Y:S01]  /*3d50*/  @P2 STG.E desc[UR36][R4.64], R7 ;  /* 0x0000000704002986 */ /* 0x0001e2000c101924 */
[----:B------:R-:W-:Y:S01]  /*3d60*/  LEA R8, P3, R59, R4, 0x2 ;  /* 0x000000043b087211 */ /* 0x000fe200078610ff */
[-C--:B------:R-:W-:Y:S01]  /*3d70*/  FMUL R13, R32, R23.reuse ;  /* 0x00000017200d7220 */ /* 0x080fe20000400000 */
[C---:B------:R-:W-:Y:S01]  /*3d80*/  ISETP.GT.AND P2, PT, R6.reuse, 0x8, PT ;  /* 0x000000080600780c */ /* 0x040fe20003f44270 */
[----:B------:R-:W-:Y:S01]  /*3d90*/  @P1 STG.E desc[UR36][R4.64+0x4], R25 ;  /* 0x0000041904001986 */ /* 0x000fe2000c101924 */
[----:B------:R-:W-:Y:S01]  /*3da0*/  ISETP.GT.AND P1, PT, R6, 0x9, PT ;  /* 0x000000090600780c */ /* 0x000fe20003f24270 */
[----:B------:R-:W-:Y:S01]  /*3db0*/  IMAD.X R9, R9, 0x1, R5, P3 ;  /* 0x0000000109097824 */ /* 0x000fe200018e0605 */
[----:B------:R-:W-:Y:S01]  /*3dc0*/  ISETP.GT.AND P0, PT, R3, 0x8, P0 ;  /* 0x000000080300780c */ /* 0x000fe20000704270 */
[-C--:B------:R-:W-:Y:S01]  /*3dd0*/  FMUL R33, R33, R23.reuse ;  /* 0x0000001721217220 */ /* 0x080fe20000400000 */
[----:B------:R-:W-:Y:S01]  /*3de0*/  ISETP.GT.AND P4, PT, R3, 0x8, P4 ;  /* 0x000000080300780c */ /* 0x000fe20002784270 */
[-C--:B------:R-:W-:Y:S01]  /*3df0*/  FMUL R35, R35, R23.reuse ;  /* 0x0000001723237220 */ /* 0x080fe20000400000 */
[C---:B------:R-:W-:Y:S01]  /*3e00*/  ISETP.GT.AND P5, PT, R3.reuse, RZ, P2 ;  /* 0x000000ff0300720c */ /* 0x040fe200017a4270 */
[-C--:B0-----:R-:W-:Y:S01]  /*3e10*/  FMUL R7, R28, R23.reuse ;  /* 0x000000171c077220 */ /* 0x081fe20000400000 */
[----:B------:R-:W-:Y:S01]  /*3e20*/  ISETP.GT.AND P3, PT, R3, RZ, P1 ;  /* 0x000000ff0300720c */ /* 0x000fe20000f64270 */
[----:B------:R-:W-:Y:S01]  /*3e30*/  FMUL R37, R37, R23 ;  /* 0x0000001725257220 */ /* 0x000fe20000400000 */
[----:B------:R-:W-:Y:S01]  /*3e40*/  F2FP.TF32.F32.PACK_B R11, R11 ;  /* 0x0000000bff0b723e */ /* 0x000fe200024050ff */
[----:B------:R-:W-:Y:S01]  /*3e50*/  FMUL R39, R39, R23 ;  /* 0x0000001727277220 */ /* 0x000fe20000400000 */
[----:B------:R-:W-:Y:S01]  /*3e60*/  F2FP.TF32.F32.PACK_B R27, R27 ;  /* 0x0000001bff1b723e */ /* 0x000fe200024050ff */
[----:B------:R-:W-:Y:S01]  /*3e70*/  FMUL R41, R41, R23 ;  /* 0x0000001729297220 */ /* 0x000fe20000400000 */
[----:B------:R-:W-:Y:S01]  /*3e80*/  F2FP.TF32.F32.PACK_B R7, R7 ;  /* 0x00000007ff07723e */ /* 0x000fe200024050ff */
[----:B------:R0:W-:Y:S01]  /*3e90*/  @P0 STG.E desc[UR36][R8.64], R11 ;  /* 0x0000000b08000986 */ /* 0x0001e2000c101924 */
[----:B------:R-:W-:Y:S01]  /*3ea0*/  F2FP.TF32.F32.PACK_B R29, R29 ;  /* 0x0000001dff1d723e */ /* 0x000fe200024050ff */
[-C--:B------:R-:W-:Y:S01]  /*3eb0*/  FMUL R43, R43, R23.reuse ;  /* 0x000000172b2b7220 */ /* 0x080fe20000400000 */
[C---:B------:R-:W-:Y:S01]  /*3ec0*/  ISETP.GT.AND P0, PT, R6.reuse, 0x10, PT ;  /* 0x000000100600780c */ /* 0x040fe20003f04270 */
[----:B------:R-:W-:Y:S01]  /*3ed0*/  @P4 STG.E desc[UR36][R8.64+0x4], R27 ;  /* 0x0000041b08004986 */ /* 0x000fe2000c101924 */
[----:B------:R-:W-:Y:S01]  /*3ee0*/  ISETP.GT.AND P2, PT, R3, 0x8, P2 ;  /* 0x000000080300780c */ /* 0x000fe20001744270 */
[-C--:B------:R-:W-:Y:S01]  /*3ef0*/  FMUL R45, R45, R23.reuse ;  /* 0x000000172d2d7220 */ /* 0x080fe20000400000 */
[C---:B------:R-:W-:Y:S01]  /*3f00*/  ISETP.GT.AND P1, PT, R3.reuse, 0x8, P1 ;  /* 0x000000080300780c */ /* 0x040fe20000f24270 */
[----:B------:R1:W-:Y:S01]  /*3f10*/  @P5 STG.E desc[UR36][R4.64+0x20], R7 ;  /* 0x0000200704005986 */ /* 0x0003e2000c101924 */
[----:B------:R-:W-:Y:S01]  /*3f20*/  ISETP.GT.AND P5, PT, R3, RZ, P0 ;  /* 0x000000ff0300720c */ /* 0x000fe200007a4270 */
[----:B------:R-:W-:Y:S01]  /*3f30*/  FMUL R47, R47, R23 ;  /* 0x000000172f2f7220 */ /* 0x000fe20000400000 */
[----:B------:R-:W-:Y:S01]  /*3f40*/  F2FP.TF32.F32.PACK_B R31, R31 ;  /* 0x0000001fff1f723e */ /* 0x000fe200024050ff */
[----:B------:R-:W-:Y:S01]  /*3f50*/  @P3 STG.E desc[UR36][R4.64+0x24], R29 ;  /* 0x0000241d04003986 */ /* 0x000fe2000c101924 */
[----:B------:R-:W-:Y:S01]  /*3f60*/  ISETP.GT.AND P3, PT, R6, 0x11, PT ;  /* 0x000000110600780c */ /* 0x000fe20003f64270 */
[----:B0-----:R-:W-:Y:S01]  /*3f70*/  FMUL R11, R30, R23 ;  /* 0x000000171e0b7220 */ /* 0x001fe20000400000 */
[----:B------:R-:W-:Y:S01]  /*3f80*/  F2FP.TF32.F32.PACK_B R13, R13 ;  /* 0x0000000dff0d723e */ /* 0x000fe200024050ff */
[-C--:B------:R-:W-:Y:S01]  /*3f90*/  FMUL R49, R49, R23.reuse ;  /* 0x0000001731317220 */ /* 0x080fe20000400000 */
[----:B------:R-:W-:Y:S01]  /*3fa0*/  ISETP.GT.AND P4, PT, R3, RZ, P3 ;  /* 0x000000ff0300720c */ /* 0x000fe20001f84270 */
[----:B------:R-:W-:Y:S01]  /*3fb0*/  FMUL R15, R50, R23 ;  /* 0x00000017320f7220 */ /* 0x000fe20000400000 */
[----:B------:R-:W-:Y:S01]  /*3fc0*/  F2FP.TF32.F32.PACK_B R11, R11 ;  /* 0x0000000bff0b723e */ /* 0x000fe200024050ff */
[----:B-1----:R-:W-:Y:S01]  /*3fd0*/  FMUL R7, R34, R23 ;  /* 0x0000001722077220 */ /* 0x002fe20000400000 */
[----:B------:R-:W-:Y:S01]  /*3fe0*/  F2FP.TF32.F32.PACK_B R33, R33 ;  /* 0x00000021ff21723e */ /* 0x000fe200024050ff */
[-C--:B------:R-:W-:Y:S01]  /*3ff0*/  FMUL R51, R51, R23.reuse ;  /* 0x0000001733337220 */ /* 0x080fe20000400000 */
[----:B------:R-:W-:Y:S01]  /*4000*/  ISETP.GT.AND P0, PT, R3, 0x8, P0 ;  /* 0x000000080300780c */ /* 0x000fe20000704270 */
[----:B------:R0:W-:Y:S01]  /*4010*/  @P2 STG.E desc[UR36][R8.64+0x20], R11 ;  /* 0x0000200b08002986 */ /* 0x0001e2000c101924 */
[----:B------:R-:W-:Y:S01]  /*4020*/  ISETP.GT.AND P2, PT, R6, 0x19, PT ;  /* 0x000000190600780c */ /* 0x000fe20003f44270 */
[----:B------:R-:W-:Y:S01]  /*4030*/  FMUL R21, R52, R23 ;  /* 0x0000001734157220 */ /* 0x000fe20000400000 */
[----:B------:R-:W-:Y:S01]  /*4040*/  F2FP.TF32.F32.PACK_B R7, R7 ;  /* 0x00000007ff07723e */ /* 0x000fe200024050ff */
[----:B------:R-:W-:Y:S01]  /*4050*/  @P1 STG.E desc[UR36][R8.64+0x24], R31 ;  /* 0x0000241f08001986 */ /* 0x000fe2000c101924 */
[----:B------:R-:W-:Y:S01]  /*4060*/  ISETP.GT.AND P1, PT, R6, 0x18, PT ;  /* 0x000000180600780c */ /* 0x000fe20003f24270 */
[----:B------:R-:W-:Y:S01]  /*4070*/  FMUL R53, R53, R23 ;  /* 0x0000001735357220 */ /* 0x000fe20000400000 */
[----:B------:R-:W-:Y:S01]  /*4080*/  F2FP.TF32.F32.PACK_B R35, R35 ;  /* 0x00000023ff23723e */ /* 0x000fe200024050ff */
[----:B------:R1:W-:Y:S01]  /*4090*/  @P5 STG.E desc[UR36][R4.64+0x40], R13 ;  /* 0x0000400d04005986 */ /* 0x0003e2000c101924 */
[----:B------:R-:W-:Y:S01]  /*40a0*/  ISETP.GT.AND P5, PT, R3, RZ, P1 ;  /* 0x000000ff0300720c */ /* 0x000fe20000fa4270 */
[----:B------:R-:W-:Y:S01]  /*40b0*/  FMUL R55, R55, R23 ;  /* 0x0000001737377220 */ /* 0x000fe20000400000 */
[----:B------:R-:W-:Y:S01]  /*40c0*/  F2FP.TF32.F32.PACK_B R37, R37 ;  /* 0x00000025ff25723e */ /* 0x000fe200024050ff */
[----:B------:R-:W-:Y:S01]  /*40d0*/  @P4 STG.E desc[UR36][R4.64+0x44], R33 ;  /* 0x0000442104004986 */ /* 0x000fe2000c101924 */
[C---:B------:R-:W-:Y:S01]  /*40e0*/  ISETP.GT.AND P4, PT, R3.reuse, 0x8, P3 ;  /* 0x000000080300780c */ /* 0x040fe20001f84270 */
[----:B0-----:R-:W-:Y:S01]  /*40f0*/  FMUL R11, R36, R23 ;  /* 0x00000017240b7220 */ /* 0x001fe20000400000 */
[----:B------:R-:W-:Y:S01]  /*4100*/  ISETP.GT.AND P3, PT, R3, RZ, P2 ;  /* 0x000000ff0300720c */ /* 0x000fe20001764270 */
[----:B------:R0:W-:Y:S01]  /*4110*/  @P0 STG.E desc[UR36][R8.64+0x40], R7 ;  /* 0x0000400708000986 */ /* 0x0001e2000c101924 */
[----:B------:R-:W-:-:S02]  /*4120*/  ISETP.GT.AND P0, PT, R6, 0x20, PT ;  /* 0x000000200600780c */ /* 0x000fc40003f04270 */
[----:B------:R-:W-:Y:S01]  /*4130*/  F2FP.TF32.F32.PACK_B R11, R11 ;  /* 0x0000000bff0b723e */ /* 0x000fe200024050ff */
[----:B-1----:R-:W-:Y:S01]  /*4140*/  FMUL R13, R40, R23 ;  /* 0x00000017280d7220 */ /* 0x002fe20000400000 */
[C---:B------:R-:W-:Y:S02]  /*4150*/  ISETP.GT.AND P1, PT, R3.reuse, 0x8, P1 ;  /* 0x000000080300780c */ /* 0x040fe40000f24270 */
[----:B------:R-:W-:Y:S02]  /*4160*/  F2FP.TF32.F32.PACK_B R39, R39 ;  /* 0x00000027ff27723e */ /* 0x000fe400024050ff */
[----:B------:R-:W-:Y:S01]  /*4170*/  F2FP.TF32.F32.PACK_B R13, R13 ;  /* 0x0000000dff0d723e */ /* 0x000fe200024050ff */
[----:B------:R-:W-:Y:S01]  /*4180*/  @P4 STG.E desc[UR36][R8.64+0x44], R35 ;  /* 0x0000442308004986 */ /* 0x000fe2000c101924 */
[C---:B------:R-:W-:Y:S01]  /*4190*/  ISETP.GT.AND P4, PT, R3.reuse, 0x8, P2 ;  /* 0x000000080300780c */ /* 0x040fe20001784270 */
[----:B0-----:R-:W-:Y:S01]  /*41a0*/  FMUL R7, R38, R23 ;  /* 0x0000001726077220 */ /* 0x001fe20000400000 */
[----:B------:R-:W-:Y:S01]  /*41b0*/  ISETP.GT.AND P2, PT, R6, 0x21, PT ;  /* 0x000000210600780c */ /* 0x000fe20003f44270 */
[----:B------:R0:W-:Y:S01]  /*41c0*/  @P5 STG.E desc[UR36][R4.64+0x60], R11 ;  /* 0x0000600b04005986 */ /* 0x0001e2000c101924 */
[----:B------:R-:W-:-:S02]  /*41d0*/  ISETP.GT.AND P5, PT, R3, RZ, P0 ;  /* 0x000000ff0300720c */ /* 0x000fc400007a4270 */
[----:B------:R-:W-:Y:S01]  /*41e0*/  F2FP.TF32.F32.PACK_B R7, R7 ;  /* 0x00000007ff07723e */ /* 0x000fe200024050ff */
[----:B------:R-:W-:Y:S01]  /*41f0*/  @P3 STG.E desc[UR36][R4.64+0x64], R37 ;  /* 0x0000642504003986 */ /* 0x000fe2000c101924 */
[C---:B------:R-:W-:Y:S02]  /*4200*/  ISETP.GT.AND P3, PT, R3.reuse, RZ, P2 ;  /* 0x000000ff0300720c */ /* 0x040fe40001764270 */
[----:B------:R-:W-:Y:S01]  /*4210*/  F2FP.TF32.F32.PACK_B R41, R41 ;  /* 0x00000029ff29723e */ /* 0x000fe200024050ff */
[----:B------:R1:W-:Y:S01]  /*4220*/  @P1 STG.E desc[UR36][R8.64+0x60], R7 ;  /* 0x0000600708001986 */ /* 0x0003e2000c101924 */
[----:B------:R-:W-:Y:S02]  /*4230*/  ISETP.GT.AND P0, PT, R3, 0x8, P0 ;  /* 0x000000080300780c */ /* 0x000fe40000704270 */
[----:B------:R-:W-:Y:S01]  /*4240*/  F2FP.TF32.F32.PACK_B R43, R43 ;  /* 0x0000002bff2b723e */ /* 0x000fe200024050ff */
[----:B------:R-:W-:Y:S01]  /*4250*/  @P4 STG.E desc[UR36][R8.64+0x64], R39 ;  /* 0x0000642708004986 */ /* 0x000fe2000c101924 */
[----:B------:R-:W-:Y:S01]  /*4260*/  ISETP.GT.AND P4, PT, R6, 0x28, PT ;  /* 0x000000280600780c */ /* 0x000fe20003f84270 */
[----:B0-----:R-:W-:Y:S01]  /*4270*/  FMUL R11, R44, R23 ;  /* 0x000000172c0b7220 */ /* 0x001fe20000400000 */
[----:B------:R-:W-:Y:S01]  /*4280*/  F2FP.TF32.F32.PACK_B R45, R45 ;  /* 0x0000002dff2d723e */ /* 0x000fe200024050ff */
[----:B------:R0:W-:Y:S01]  /*4290*/  @P5 STG.E desc[UR36][R4.64+0x80], R13 ;  /* 0x0000800d04005986 */ /* 0x0001e2000c101924 */
[----:B------:R-:W-:-:S02]  /*42a0*/  ISETP.GT.AND P5, PT, R6, 0x29, PT ;  /* 0x000000290600780c */ /* 0x000fc40003fa4270 */
[----:B------:R-:W-:Y:S01]  /*42b0*/  F2FP.TF32.F32.PACK_B R11, R11 ;  /* 0x0000000bff0b723e */ /* 0x000fe200024050ff */
[----:B------:R-:W-:Y:S01]  /*42c0*/  @P3 STG.E desc[UR36][R4.64+0x84], R41 ;  /* 0x0000842904003986 */ /* 0x000fe2000c101924 */
[C---:B------:R-:W-:Y:S01]  /*42d0*/  ISETP.GT.AND P3, PT, R3.reuse, 0x8, P2 ;  /* 0x000000080300780c */ /* 0x040fe20001764270 */
[-C--:B-1----:R-:W-:Y:S01]  /*42e0*/  FMUL R7, R42, R23.reuse ;  /* 0x000000172a077220 */ /* 0x082fe20000400000 */
[C---:B------:R-:W-:Y:S02]  /*42f0*/  ISETP.GT.AND P2, PT, R3.reuse, RZ, P4 ;  /* 0x000000ff0300720c */ /* 0x040fe40002744270 */
[C---:B------:R-:W-:Y:S02]  /*4300*/  ISETP.GT.AND P1, PT, R3.reuse, RZ, P5 ;  /* 0x000000ff0300720c */ /* 0x040fe40002f24270 */
[----:B------:R-:W-:Y:S01]  /*4310*/  ISETP.GT.AND P4, PT, R3, 0x8, P4 ;  /* 0x000000080300780c */ /* 0x000fe20002784270 */
[----:B0-----:R-:W-:Y:S01]  /*4320*/  FMUL R13, R46, R23 ;  /* 0x000000172e0d7220 */ /* 0x001fe20000400000 */
[----:B------:R-:W-:-:S02]  /*4330*/  F2FP.TF32.F32.PACK_B R7, R7 ;  /* 0x00000007ff07723e */ /* 0x000fc400024050ff */
[----:B------:R-:W-:Y:S02]  /*4340*/  ISETP.GT.AND P5, PT, R3, 0x8, P5 ;  /* 0x000000080300780c */ /* 0x000fe40002fa4270 */
[----:B------:R-:W-:Y:S01]  /*4350*/  F2FP.TF32.F32.PACK_B R13, R13 ;  /* 0x0000000dff0d723e */ /* 0x000fe200024050ff */
[----:B------:R0:W-:Y:S01]  /*4360*/  @P0 STG.E desc[UR36][R8.64+0x80], R7 ;  /* 0x0000800708000986 */ /* 0x0001e2000c101924 */
[C---:B------:R-:W-:Y:S02]  /*4370*/  ISETP.GT.AND P0, PT, R6.reuse, 0x39, PT ;  /* 0x000000390600780c */ /* 0x040fe40003f04270 */
[----:B------:R-:W-:Y:S01]  /*4380*/  F2FP.TF32.F32.PACK_B R47, R47 ;  /* 0x0000002fff2f723e */ /* 0x000fe200024050ff */
[----:B------:R-:W-:Y:S01]  /*4390*/  @P3 STG.E desc[UR36][R8.64+0x84], R43 ;  /* 0x0000842b08003986 */ /* 0x000fe2000c101924 */
[C---:B------:R-:W-:Y:S02]  /*43a0*/  ISETP.GT.AND P3, PT, R6.reuse, 0x30, PT ;  /* 0x000000300600780c */ /* 0x040fe40003f64270 */
[----:B------:R-:W-:Y:S01]  /*43b0*/  F2FP.TF32.F32.PACK_B R49, R49 ;  /* 0x00000031ff31723e */ /* 0x000fe200024050ff */
[----:B------:R1:W-:Y:S01]  /*43c0*/  @P2 STG.E desc[UR36][R4.64+0xa0], R11 ;  /* 0x0000a00b04002986 */ /* 0x0003e2000c101924 */
[----:B------:R-:W-:-:S02]  /*43d0*/  ISETP.GT.AND P2, PT, R6, 0x31, PT ;  /* 0x000000310600780c */ /* 0x000fc40003f44270 */
[----:B------:R-:W-:Y:S01]  /*43e0*/  F2FP.TF32.F32.PACK_B R15, R15 ;  /* 0x0000000fff0f723e */ /* 0x000fe200024050ff */
[----:B------:R-:W-:Y:S01]  /*43f0*/  @P1 STG.E desc[UR36][R4.64+0xa4], R45 ;  /* 0x0000a42d04001986 */ /* 0x000fe2000c101924 */
[----:B------:R-:W-:Y:S01]  /*4400*/  ISETP.GT.AND P1, PT, R6, 0x38, PT ;  /* 0x000000380600780c */ /* 0x000fe20003f24270 */
[----:B------:R-:W-:Y:S01]  /*4410*/  @P4 IMAD.MOV.U32 R6, RZ, RZ, R8 ;  /* 0x000000ffff064224 */ /* 0x000fe200078e0008 */
[----:B------:R-:W-:Y:S01]  /*4420*/  F2FP.TF32.F32.PACK_B R51, R51 ;  /* 0x00000033ff33723e */ /* 0x000fe200024050ff */
[----:B0-----:R-:W-:Y:S01]  /*4430*/  @P4 IMAD.MOV.U32 R7, RZ, RZ, R9 ;  /* 0x000000ffff074224 */ /* 0x001fe200078e0009 */
[----:B------:R-:W-:Y:S02]  /*4440*/  F2FP.TF32.F32.PACK_B R21, R21 ;  /* 0x00000015ff15723e */ /* 0x000fe400024050ff */
[----:B------:R-:W-:Y:S01]  /*4450*/  F2FP.TF32.F32.PACK_B R53, R53 ;  /* 0x00000035ff35723e */ /* 0x000fe200024050ff */
[----:B-1----:R-:W-:Y:S01]  /*4460*/  FMUL R11, R48, R23 ;  /* 0x00000017300b7220 */ /* 0x002fe20000400000 */
[----:B------:R0:W-:Y:S01]  /*4470*/  @P4 STG.E desc[UR36][R6.64+0xa0], R13 ;  /* 0x0000a00d06004986 */ /* 0x0001e2000c101924 */
[----:B------:R-:W-:-:S02]  /*4480*/  ISETP.GT.AND P4, PT, R3, RZ, P3 ;  /* 0x000000ff0300720c */ /* 0x000fc40001f84270 */
[----:B------:R-:W-:Y:S02]  /*4490*/  ISETP.GT.AND P3, PT, R3, 0x8, P3 ;  /* 0x000000080300780c */ /* 0x000fe40001f64270 */
[----:B------:R-:W-:Y:S02]  /*44a0*/  F2FP.TF32.F32.PACK_B R11, R11 ;  /* 0x0000000bff0b723e */ /* 0x000fe400024050ff */
[----:B------:R-:W-:Y:S01]  /*44b0*/  F2FP.TF32.F32.PACK_B R55, R55 ;  /* 0x00000037ff37723e */ /* 0x000fe200024050ff */
[----:B0-----:R-:W-:Y:S02]  /*44c0*/  @P5 IMAD.MOV.U32 R6, RZ, RZ, R8 ;  /* 0x000000ffff065224 */ /* 0x001fe400078e0008 */
[----:B------:R-:W-:Y:S01]  /*44d0*/  FMUL R13, R54, R23 ;  /* 0x00000017360d7220 */ /* 0x000fe20000400000 */
[----:B------:R-:W-:-:S04]  /*44e0*/  @P5 IMAD.MOV.U32 R7, RZ, RZ, R9 ;  /* 0x000000ffff075224 */ /* 0x000fc800078e0009 */
[----:B------:R-:W-:Y:S01]  /*44f0*/  F2FP.TF32.F32.PACK_B R13, R13 ;  /* 0x0000000dff0d723e */ /* 0x000fe200024050ff */
[----:B------:R0:W-:Y:S01]  /*4500*/  @P5 STG.E desc[UR36][R6.64+0xa4], R47 ;  /* 0x0000a42f06005986 */ /* 0x0001e2000c101924 */
[C---:B------:R-:W-:Y:S02]  /*4510*/  ISETP.GT.AND P5, PT, R3.reuse, RZ, P2 ;  /* 0x000000ff0300720c */ /* 0x040fe400017a4270 */
[C---:B------:R-:W-:Y:S01]  /*4520*/  ISETP.GT.AND P2, PT, R3.reuse, 0x8, P2 ;  /* 0x000000080300780c */ /* 0x040fe20001744270 */
[----:B------:R-:W-:Y:S01]  /*4530*/  @P4 STG.E desc[UR36][R4.64+0xc0], R11 ;  /* 0x0000c00b04004986 */ /* 0x000fe2000c101924 */
[C---:B------:R-:W-:Y:S02]  /*4540*/  ISETP.GT.AND P4, PT, R3.reuse, RZ, P1 ;  /* 0x000000ff0300720c */ /* 0x040fe40000f84270 */
[----:B------:R-:W-:Y:S01]  /*4550*/  ISETP.GT.AND P1, PT, R3, 0x8, P1 ;  /* 0x000000080300780c */ /* 0x000fe20000f24270 */
[----:B0-----:R-:W-:-:S06]  /*4560*/  @P3 IMAD.MOV.U32 R6, RZ, RZ, R8 ;  /* 0x000000ffff063224 */ /* 0x001fcc00078e0008 */
[----:B------:R-:W-:Y:S01]  /*4570*/  @P5 STG.E desc[UR36][R4.64+0xc4], R49 ;  /* 0x0000c43104005986 */ /* 0x000fe2000c101924 */
[C---:B------:R-:W-:Y:S01]  /*4580*/  ISETP.GT.AND P5, PT, R3.reuse, RZ, P0 ;  /* 0x000000ff0300720c */ /* 0x040fe200007a4270 */
[----:B------:R-:W-:Y:S01]  /*4590*/  @P3 IMAD.MOV.U32 R7, RZ, RZ, R9 ;  /* 0x000000ffff073224 */ /* 0x000fe200078e0009 */
[----:B------:R-:W-:-:S04]  /*45a0*/  ISETP.GT.AND P0, PT, R3, 0x8, P0 ;  /* 0x000000080300780c */ /* 0x000fc80000704270 */
[----:B------:R0:W-:Y:S02]  /*45b0*/  @P3 STG.E desc[UR36][R6.64+0xc0], R15 ;  /* 0x0000c00f06003986 */ /* 0x0001e4000c101924 */
[----:B0-----:R-:W-:Y:S02]  /*45c0*/  @P2 IMAD.MOV.U32 R6, RZ, RZ, R8 ;  /* 0x000000ffff062224 */ /* 0x001fe400078e0008 */
[----:B------:R-:W-:-:S05]  /*45d0*/  @P2 IMAD.MOV.U32 R7, RZ, RZ, R9 ;  /* 0x000000ffff072224 */ /* 0x000fca00078e0009 */
[----:B------:R-:W-:Y:S04]  /*45e0*/  @P2 STG.E desc[UR36][R6.64+0xc4], R51 ;  /* 0x0000c43306002986 */ /* 0x000fe8000c101924 */
[----:B------:R-:W-:Y:S04]  /*45f0*/  @P4 STG.E desc[UR36][R4.64+0xe0], R21 ;  /* 0x0000e01504004986 */ /* 0x000fe8000c101924 */
[----:B------:R0:W-:Y:S02]  /*4600*/  @P5 STG.E desc[UR36][R4.64+0xe4], R53 ;  /* 0x0000e43504005986 */ /* 0x0001e4000c101924 */
[----:B0-----:R-:W-:-:S02]  /*4610*/  @P1 IMAD.MOV.U32 R4, RZ, RZ, R8 ;  /* 0x000000ffff041224 */ /* 0x001fc400078e0008 */
[----:B------:R-:W-:-:S05]  /*4620*/  @P1 IMAD.MOV.U32 R5, RZ, RZ, R9 ;  /* 0x000000ffff051224 */ /* 0x000fca00078e0009 */
[----:B------:R0:W-:Y:S04]  /*4630*/  @P1 STG.E desc[UR36][R4.64+0xe0], R13 ;  /* 0x0000e00d04001986 */ /* 0x0001e8000c101924 */
[----:B------:R0:W-:Y:S02]  /*4640*/  @P0 STG.E desc[UR36][R8.64+0xe4], R55 ;  /* 0x0000e43708000986 */ /* 0x0001e4000c101924 */
.L_x_94:
[----:B------:R-:W-:Y:S05]  /*4650*/  BSYNC B0 ;  /* 0x0000000000007941 */ /* 0x000fea0003800000 */
.L_x_32:
[----:B------:R-:W-:Y:S01]  /*4660*/  IADD3 R16, P0, R16, UR38, RZ ;  /* 0x0000002610107c10 */ /* 0x000fe2000ff1e0ff */
[----:B------:R-:W-:Y:S01]  /*4670*/  ULDC.64 UR4, c[0x0][0x650] ;  /* 0x0001940000047ab9 */ /* 0x000fe20000000a00 */
[----:B------:R-:W-:Y:S01]  /*4680*/  PRMT R3, RZ, 0x7610, R3 ;  /* 0x00007610ff037816 */ /* 0x000fe20000000003 */
[----:B------:R-:W-:Y:S01]  /*4690*/  IMAD.MOV.U32 R70, RZ, RZ, -0x1 ;  /* 0xffffffffff467424 */ /* 0x000fe200078e00ff */
[----:B------:R-:W-:Y:S01]  /*46a0*/  IADD3.X R17, R17, UR41, RZ, P0, !PT ;  /* 0x0000002911117c10 */ /* 0x000fe200087fe4ff */
[----:B--2---:R-:W-:Y:S01]  /*46b0*/  IMAD.MOV.U32 R69, RZ, RZ, -0x1 ;  /* 0xffffffffff457424 */ /* 0x004fe200078e00ff */
[----:B------:R-:W-:-:S04]  /*46c0*/  ISETP.GE.U32.AND P0, PT, R16, UR4, PT ;  /* 0x0000000410007c0c */ /* 0x000fc8000bf06070 */
[----:B------:R-:W-:-:S13]  /*46d0*/  ISETP.GE.U32.AND.EX P0, PT, R17, UR5, PT, P0 ;  /* 0x0000000511007c0c */ /* 0x000fda000bf06100 */
[----:B------:R-:W-:Y:S05]  /*46e0*/  @P0 BRA `(.L_x_95) ;  /* 0x00000004004c0947 */ /* 0x000fea0003800000 */
[----:B01-3--:R-:W0:Y:S01]  /*46f0*/  LDC.64 R10, c[0x0][0x628] ;  /* 0x00018a00ff0a7b82 */ /* 0x00be220000000a00 */
[----:B----4-:R-:W1:Y:S01]  /*4700*/  S2R R12, SR_CTAID.X ;  /* 0x00000000000c7919 */ /* 0x010e620000002500 */
[----:B------:R-:W-:Y:S02]  /*4710*/  IMAD.MOV.U32 R8, RZ, RZ, R16 ;  /* 0x000000ffff087224 */ /* 0x000fe400078e0010 */
[----:B------:R-:W-:Y:S01]  /*4720*/  IMAD.MOV.U32 R9, RZ, RZ, R17 ;  /* 0x000000ffff097224 */ /* 0x000fe200078e0011 */
[----:B------:R-:W2:Y:S03]  /*4730*/  S2R R20, SR_CTAID.Y ;  /* 0x0000000000147919 */ /* 0x000ea60000002600 */
[----:B------:R-:W3:Y:S08]  /*4740*/  LDC R0, c[0x0][0x630] ;  /* 0x00018c00ff007b82 */ /* 0x000ef00000000800 */
[----:B------:R-:W4:Y:S01]  /*4750*/  LDC.64 R14, c[0x0][0x620] ;  /* 0x00018800ff0e7b82 */ /* 0x000f220000000a00 */
[----:B0-----:R-:W-:-:S04]  /*4760*/  ISETP.NE.U32.AND P0, PT, R10, RZ, PT ;  /* 0x000000ff0a00720c */ /* 0x001fc80003f05070 */
[----:B------:R-:W-:-:S13]  /*4770*/  ISETP.NE.AND.EX P0, PT, R11, RZ, PT, P0 ;  /* 0x000000ff0b00720c */ /* 0x000fda0003f05300 */
[----:B-1234-:R-:W-:Y:S05]  /*4780*/  @!P0 BRA `(.L_x_96) ;  /* 0x0000000000288947 */ /* 0x01efea0003800000 */
        /* <DEDUP_REMOVED lines=10> */
.L_x_96:
[-CC-:B------:R-:W-:Y:S01]  /*4830*/  SHF.R.U64 R69, R8, R0.reuse, R9.reuse ;  /* 0x0000000008457219 */ /* 0x180fe20000001209 */
[----:B------:R-:W0:Y:S01]  /*4840*/  LDC.64 R26, c[0x0][0x640] ;  /* 0x00019000ff1a7b82 */ /* 0x000e220000000a00 */
[----:B------:R-:W-:Y:S01]  /*4850*/  SHF.R.U32.HI R0, RZ, R0, R9 ;  /* 0x00000000ff007219 */ /* 0x000fe20000011609 */
[----:B------:R-:W-:Y:S01]  /*4860*/  ULDC UR4, c[0x0][0x150] ;  /* 0x0000540000047ab9 */ /* 0x000fe20000000800 */
[----:B------:R-:W-:Y:S02]  /*4870*/  IADD3 R3, P0, RZ, -R69, RZ ;  /* 0x80000045ff037210 */ /* 0x000fe40007f1e0ff */
[----:B------:R-:W-:-:S03]  /*4880*/  I2FP.F32.U32 R7, R12 ;  /* 0x0000000c00077245 */ /* 0x000fc60000201000 */
[----:B------:R-:W1:Y:S01]  /*4890*/  LDC R6, c[0x0][0x618] ;  /* 0x00018600ff067b82 */ /* 0x000e620000000800 */
[----:B------:R-:W-:Y:S02]  /*48a0*/  IMAD.X R5, RZ, RZ, ~R0, P0 ;  /* 0x000000ffff057224 */ /* 0x000fe400000e0e00 */
[----:B------:R-:W-:Y:S01]  /*48b0*/  FMUL R7, R7, UR4 ;  /* 0x0000000407077c20 */ /* 0x000fe20008400000 */
[----:B------:R-:W-:Y:S01]  /*48c0*/  ULDC UR4, c[0x0][0x154] ;  /* 0x0000550000047ab9 */ /* 0x000fe20000000800 */
[-C--:B------:R-:W-:Y:S02]  /*48d0*/  IMAD R0, R5, R14.reuse, RZ ;  /* 0x0000000e05007224 */ /* 0x080fe400078e02ff */
[C---:B------:R-:W-:Y:S01]  /*48e0*/  IMAD.WIDE.U32 R4, R3.reuse, R14, R16 ;  /* 0x0000000e03047225 */ /* 0x040fe200078e0010 */
[----:B------:R-:W2:Y:S01]  /*48f0*/  LDC R8, c[0x0][0x608] ;  /* 0x00018200ff087b82 */ /* 0x000ea20000000800 */
[----:B------:R-:W3:Y:S02]  /*4900*/  F2I.U32.TRUNC.NTZ R7, R7 ;  /* 0x0000000700077305 */ /* 0x000ee4000020f000 */
[----:B------:R-:W-:Y:S01]  /*4910*/  IMAD R3, R3, R15, R0 ;  /* 0x0000000f03037224 */ /* 0x000fe200078e0200 */
[----:B------:R-:W-:-:S03]  /*4920*/  I2FP.F32.U32 R0, R20 ;  /* 0x0000001400007245 */ /* 0x000fc60000201000 */
[----:B------:R-:W-:Y:S01]  /*4930*/  IMAD.IADD R3, R5, 0x1, R3 ;  /* 0x0000000105037824 */ /* 0x000fe200078e0203 */
[----:B------:R-:W4:Y:S01]  /*4940*/  LDC R11, c[0x0][0x658] ;  /* 0x00019600ff0b7b82 */ /* 0x000f220000000800 */
[----:B0-----:R-:W-:-:S04]  /*4950*/  ISETP.NE.U32.AND P0, PT, R26, RZ, PT ;  /* 0x000000ff1a00720c */ /* 0x001fc80003f05070 */
[----:B------:R-:W-:-:S03]  /*4960*/  ISETP.NE.AND.EX P0, PT, R27, RZ, PT, P0 ;  /* 0x000000ff1b00720c */ /* 0x000fc60003f05300 */
[----:B------:R-:W0:Y:S01]  /*4970*/  LDC R9, c[0x0][0x144] ;  /* 0x00005100ff097b82 */ /* 0x000e220000000800 */
[-C--:B-1----:R-:W-:Y:S01]  /*4980*/  SHF.R.U64 R10, R4, R6.reuse, R3 ;  /* 0x00000006040a7219 */ /* 0x082fe20000001203 */
[----:B---3--:R-:W-:Y:S01]  /*4990*/  IMAD.MOV R7, RZ, RZ, -R7 ;  /* 0x000000ffff077224 */ /* 0x008fe200078e0a07 */
[----:B------:R-:W-:Y:S01]  /*49a0*/  SHF.R.U32.HI R3, RZ, R6, R3 ;  /* 0x00000006ff037219 */ /* 0x000fe20000011603 */
[----:B------:R-:W-:-:S04]  /*49b0*/  FMUL R6, R0, UR4 ;  /* 0x0000000400067c20 */ /* 0x000fc80008400000 */
[----:B------:R-:W1:Y:S01]  /*49c0*/  LDC R21, c[0x0][0x148] ;  /* 0x00005200ff157b82 */ /* 0x000e620000000800 */
[----:B------:R3:W0:Y:S01]  /*49d0*/  F2I.U32.TRUNC.NTZ R14, R6 ;  /* 0x00000006000e7305 */ /* 0x000622000020f000 */
[-CC-:B--2---:R-:W-:Y:S02]  /*49e0*/  SHF.R.U64 R13, R10, R8.reuse, R3.reuse ;  /* 0x000000080a0d7219 */ /* 0x184fe40000001203 */
[----:B------:R-:W-:-:S04]  /*49f0*/  SHF.R.U32.HI R0, RZ, R8, R3 ;  /* 0x00000008ff007219 */ /* 0x000fc80000011603 */
[----:B-----5:R-:W2:Y:S01]  /*4a00*/  LDC R24, c[0x0][0x648] ;  /* 0x00019200ff187b82 */ /* 0x020ea20000000800 */
[-CC-:B----4-:R-:W-:Y:S02]  /*4a10*/  SHF.R.U64 R15, R13, R11.reuse, R0.reuse ;  /* 0x0000000b0d0f7219 */ /* 0x190fe40000001200 */
[----:B------:R-:W-:-:S03]  /*4a20*/  SHF.R.U32.HI R5, RZ, R11, R0 ;  /* 0x0000000bff057219 */ /* 0x000fc60000011600 */
[----:B------:R-:W-:Y:S02]  /*4a30*/  IMAD.MOV.U32 R4, RZ, RZ, R15 ;  /* 0x000000ffff047224 */ /* 0x000fe400078e000f */
[----:B------:R-:W4:Y:S01]  /*4a40*/  LDC R28, c[0x0][0x638] ;  /* 0x00018e00ff1c7b82 */ /* 0x000f220000000800 */
[----:B0-----:R-:W-:-:S07]  /*4a50*/  IMAD R25, R9, R7, R12 ;  /* 0x0000000709197224 */ /* 0x001fce00078e020c */
[----:B------:R-:W0:Y:S08]  /*4a60*/  LDC R29, c[0x0][0x610] ;  /* 0x00018400ff1d7b82 */ /* 0x000e300000000800 */
[----:B------:R-:W0:Y:S01]  /*4a70*/  LDC R30, c[0x0][0x600] ;  /* 0x00018000ff1e7b82 */ /* 0x000e220000000800 */
[----:B-123--:R-:W-:Y:S05]  /*4a80*/  @!P0 BRA `(.L_x_97) ;  /* 0x0000000000288947 */ /* 0x00efea0003800000 */
[----:B------:R-:W1:Y:S02]  /*4a90*/  LDC R0, c[0x0][0x64c] ;  /* 0x00019300ff007b82 */ /* 0x000e640000000800 */
[----:B-1----:R-:W-:-:S05]  /*4aa0*/  IADD3 R3, P0, R15, R0, RZ ;  /* 0x000000000f037210 */ /* 0x002fca0007f1e0ff */
        /* <DEDUP_REMOVED lines=8> */
.L_x_97:
[----:B------:R-:W-:Y:S01]  /*4b30*/  ISETP.NE.AND P0, PT, R2, 0x1, PT ;  /* 0x000000010200780c */ /* 0x000fe20003f05270 */
[----:B------:R-:W-:Y:S01]  /*4b40*/  IMAD.MOV R14, RZ, RZ, -R14 ;  /* 0x000000ffff0e7224 */ /* 0x000fe200078e0a0e */
[----:B------:R-:W-:Y:S02]  /*4b50*/  SHF.R.U64 R3, R4, R24, R5 ;  /* 0x0000001804037219 */ /* 0x000fe40000001205 */
[----:B------:R-:W-:Y:S02]  /*4b60*/  LOP3.LUT R0, R13, R66, RZ, 0xc0, !PT ;  /* 0x000000420d007212 */ /* 0x000fe400078ec0ff */
[----:B------:R-:W-:Y:S01]  /*4b70*/  LOP3.LUT R10, R10, R65, RZ, 0xc0, !PT ;  /* 0x000000410a0a7212 */ /* 0x000fe200078ec0ff */
[----:B------:R-:W-:Y:S02]  /*4b80*/  IMAD.MOV R4, RZ, RZ, -R3 ;  /* 0x000000ffff047224 */ /* 0x000fe400078e0a03 */
[----:B------:R-:W-:Y:S02]  /*4b90*/  IMAD R0, R61, R3, R0 ;  /* 0x000000033d007224 */ /* 0x000fe400078e0200 */
[----:B----4-:R-:W-:-:S02]  /*4ba0*/  IMAD R3, R4, R28, R15 ;  /* 0x0000001c04037224 */ /* 0x010fc400078e020f */
[----:B------:R-:W-:Y:S02]  /*4bb0*/  @P0 IMAD R25, R21, R14, R20 ;  /* 0x0000000e15190224 */ /* 0x000fe400078e0214 */
[----:B0-----:R-:W-:Y:S02]  /*4bc0*/  IMAD R5, R3, R30, R10 ;  /* 0x0000001e03057224 */ /* 0x001fe400078e020a */
[----:B------:R-:W-:Y:S02]  /*4bd0*/  IMAD R0, R0, R29, R25 ;  /* 0x0000001d00007224 */ /* 0x000fe400078e0219 */
[----:B------:R-:W-:-:S03]  /*4be0*/  IMAD.MOV.U32 R4, RZ, RZ, 0x1 ;  /* 0x00000001ff047424 */ /* 0x000fc600078e00ff */
[----:B------:R-:W-:Y:S02]  /*4bf0*/  SEL R70, R5, R0, !P0 ;  /* 0x0000000005467207 */ /* 0x000fe40004000000 */
[----:B------:R-:W-:Y:S02]  /*4c00*/  PRMT R3, R4, 0x7610, R3 ;  /* 0x0000761004037816 */ /* 0x000fe40000000003 */
[----:B------:R-:W-:-:S07]  /*4c10*/  SEL R0, R0, R5, !P0 ;  /* 0x0000000500007207 */ /* 0x000fce0004000000 */
.L_x_95:
[----:B------:R-:W-:Y:S01]  /*4c20*/  UIADD3 UR42, UR43, UR42, URZ ;  /* 0x0000002a2b2a7290 */ /* 0x000fe2000fffe03f */
[----:B------:R-:W-:Y:S01]  /*4c30*/  LOP3.LUT P0, RZ, R3, 0xff, RZ, 0xc0, !PT ;  /* 0x000000ff03ff7812 */ /* 0x000fe2000780c0ff */
[----:B------:R-:W-:Y:S02]  /*4c40*/  IMAD.MOV.U32 R71, RZ, RZ, R0 ;  /* 0x000000ffff477224 */ /* 0x000fe400078e0000 */
[----:B------:R-:W-:Y:S02]  /*4c50*/  USHF.R.U32.HI UR4, URZ, 0x2, UR42 ;  /* 0x000000023f047899 */ /* 0x000fe4000801162a */
[----:B------:R-:W-:Y:S02]  /*4c60*/  UISETP.GT.U32.AND UP1, UPT, UR42, 0x3, UPT ;  /* 0x000000032a00788c */ /* 0x000fe4000bf24070 */
[----:B------:R-:W-:Y:S02]  /*4c70*/  ULOP3.LUT UR4, UR4, 0x1, URZ, 0xc0, !UPT ;  /* 0x0000000104047892 */ /* 0x000fe4000f8ec03f */
[----:B------:R-:W-:-:S02]  /*4c80*/  UISETP.LT.U32.AND UP1, UPT, UR43, 0x4, UP1 ;  /* 0x000000042b00788c */ /* 0x000fc40008f21070 */
[----:B------:R-:W-:Y:S02]  /*4c90*/  UISETP.NE.U32.AND UP0, UPT, UR4, 0x1, UPT ;  /* 0x000000010400788c */ /* 0x000fe4000bf05070 */
[----:B------:R-:W-:Y:S02]  /*4ca0*/  USEL UR5, URZ, 0x1, !UP1 ;  /* 0x000000013f057887 */ /* 0x000fe4000c800000 */
[----:B------:R-:W-:Y:S02]  /*4cb0*/  UISETP.GT.U32.AND UP0, UPT, UR43, 0x3, !UP0 ;  /* 0x000000032b00788c */ /* 0x000fe4000c704070 */
[----:B------:R-:W-:Y:S02]  /*4cc0*/  ULOP3.LUT UR42, UR42, 0x3, URZ, 0xc0, !UPT ;  /* 0x000000032a2a7892 */ /* 0x000fe4000f8ec03f */
[----:B------:R-:W-:-:S04]  /*4cd0*/  USEL UR4, URZ, 0x1, !UP0 ;  /* 0x000000013f047887 */ /* 0x000fc8000c000000 */
[----:B------:R-:W-:Y:S01]  /*4ce0*/  ULOP3.LUT UR40, UR4, UR40, UR5, 0x96, !UPT ;  /* 0x0000002804287292 */ /* 0x000fe2000f8e9605 */
[----:B------:R-:W-:Y:S11]  /*4cf0*/  @P0 BRA `(.L_x_98) ;  /* 0xffffffc400e00947 */ /* 0x000ff6000383ffff */
[----:B------:R-:W-:Y:S05]  /*4d00*/  EXIT ;  /* 0x000000000000794d */ /* 0x000fea0003800000 */
.L_x_7:
        /* <DEDUP_REMOVED lines=26> */
.L_x_100:
[----:B------:R-:W0:Y:S01]  /*4eb0*/  LDC.64 R28, c[0x0][0x640] ;  /* 0x00019000ff1c7b82 */ /* 0x000e220000000a00 */
[-CC-:B------:R-:W-:Y:S01]  /*4ec0*/  SHF.R.U64 R22, R14, R6.reuse, R15.reuse ;  /* 0x000000060e167219 */ /* 0x180fe2000000120f */
[----:B------:R-:W-:Y:S01]  /*4ed0*/  IMAD.MOV.U32 R30, RZ, RZ, 0x1 ;  /* 0x00000001ff1e7424 */ /* 0x000fe200078e00ff */
[----:B------:R-:W-:Y:S02]  /*4ee0*/  SHF.R.U32.HI R6, RZ, R6, R15 ;  /* 0x00000006ff067219 */ /* 0x000fe4000001160f */
[----:B------:R-:W-:-:S03]  /*4ef0*/  IADD3 R13, P0, RZ, -R22, RZ ;  /* 0x80000016ff0d7210 */ /* 0x000fc60007f1e0ff */
[----:B------:R-:W1:Y:S02]  /*4f00*/  LDC R12, c[0x0][0x618] ;  /* 0x00018600ff0c7b82 */ /* 0x000e640000000800 */
[----:B------:R-:W-:-:S04]  /*4f10*/  IMAD.X R11, RZ, RZ, ~R6, P0 ;  /* 0x000000ffff0b7224 */ /* 0x000fc800000e0e06 */
[-C--:B------:R-:W-:Y:S02]  /*4f20*/  IMAD R6, R11, R24.reuse, RZ ;  /* 0x000000180b067224 */ /* 0x080fe400078e02ff */
[----:B------:R-:W2:Y:S01]  /*4f30*/  LDC R14, c[0x0][0x608] ;  /* 0x00018200ff0e7b82 */ /* 0x000ea20000000800 */
[----:B------:R-:W-:-:S04]  /*4f40*/  IMAD.WIDE.U32 R10, R13, R24, R16 ;  /* 0x000000180d0a7225 */ /* 0x000fc800078e0010 */
[----:B------:R-:W-:-:S03]  /*4f50*/  IMAD R13, R13, R25, R6 ;  /* 0x000000190d0d7224 */ /* 0x000fc600078e0206 */
[----:B------:R-:W3:Y:S01]  /*4f60*/  LDC R27, c[0x0][0x658] ;  /* 0x00019600ff1b7b82 */ /* 0x000ee20000000800 */
[----:B------:R-:W-:Y:S01]  /*4f70*/  IMAD.IADD R11, R11, 0x1, R13 ;  /* 0x000000010b0b7824 */ /* 0x000fe200078e020d */
[----:B0-----:R-:W-:-:S04]  /*4f80*/  ISETP.NE.U32.AND P0, PT, R28, RZ, PT ;  /* 0x000000ff1c00720c */ /* 0x001fc80003f05070 */
[----:B------:R-:W-:Y:S02]  /*4f90*/  ISETP.NE.AND.EX P0, PT, R29, RZ, PT, P0 ;  /* 0x000000ff1d00720c */ /* 0x000fe40003f05300 */
[----:B------:R-:W0:Y:S01]  /*4fa0*/  LDC R20, c[0x0][0x600] ;  /* 0x00018000ff147b82 */ /* 0x000e220000000800 */
[-CC-:B-1----:R-:W-:Y:S01]  /*4fb0*/  SHF.R.U64 R8, R10, R12.reuse, R11.reuse ;  /* 0x0000000c0a087219 */ /* 0x182fe2000000120b */
[----:B------:R-:W-:Y:S01]  /*4fc0*/  IMAD.MOV.U32 R10, RZ, RZ, -0x1 ;  /* 0xffffffffff0a7424 */ /* 0x000fe200078e00ff */
[----:B------:R-:W-:-:S05]  /*4fd0*/  SHF.R.U32.HI R11, RZ, R12, R11 ;  /* 0x0000000cff0b7219 */ /* 0x000fca000001160b */
[----:B------:R-:W1:Y:S01]  /*4fe0*/  LDC R24, c[0x0][0x648] ;  /* 0x00019200ff187b82 */ /* 0x000e620000000800 */
[-CC-:B--2---:R-:W-:Y:S02]  /*4ff0*/  SHF.R.U64 R21, R8, R14.reuse, R11.reuse ;  /* 0x0000000e08157219 */ /* 0x184fe4000000120b */
[----:B------:R-:W-:-:S05]  /*5000*/  SHF.R.U32.HI R6, RZ, R14, R11 ;  /* 0x0000000eff067219 */ /* 0x000fca000001160b */
[----:B------:R-:W2:Y:S01]  /*5010*/  LDC R26, c[0x0][0x638] ;  /* 0x00018e00ff1a7b82 */ /* 0x000ea20000000800 */
[-C--:B---3--:R-:W-:Y:S02]  /*5020*/  SHF.L.U32 R10, R10, R27.reuse, RZ ;  /* 0x0000001b0a0a7219 */ /* 0x088fe400000006ff */
[-CC-:B------:R-:W-:Y:S02]  /*5030*/  SHF.R.U64 R25, R21, R27.reuse, R6.reuse ;  /* 0x0000001b15197219 */ /* 0x180fe40000001206 */
[----:B------:R-:W-:Y:S02]  /*5040*/  LOP3.LUT R32, RZ, R10, RZ, 0x33, !PT ;  /* 0x0000000aff207212 */ /* 0x000fe400078e33ff */
[----:B------:R-:W-:Y:S01]  /*5050*/  SHF.R.U32.HI R11, RZ, R27, R6 ;  /* 0x0000001bff0b7219 */ /* 0x000fe20000011606 */
[----:B------:R-:W3:Y:S01]  /*5060*/  LDC R31, c[0x0][0x610] ;  /* 0x00018400ff1f7b82 */ /* 0x000ee20000000800 */
[----:B------:R-:W-:Y:S01]  /*5070*/  IMAD.MOV.U32 R10, RZ, RZ, R25 ;  /* 0x000000ffff0a7224 */ /* 0x000fe200078e0019 */
[----:B------:R-:W-:Y:S06]  /*5080*/  @!P0 BRA `(.L_x_101) ;  /* 0x0000000000288947 */ /* 0x000fec0003800000 */
        /* <DEDUP_REMOVED lines=10> */
.L_x_101:
[----:B------:R-:W-:Y:S02]  /*5130*/  ISETP.NE.AND P0, PT, R2, 0x1, PT ;  /* 0x000000010200780c */ /* 0x000fe40003f05270 */
[----:B-1----:R-:W-:Y:S01]  /*5140*/  SHF.R.U64 R6, R10, R24, R11 ;  /* 0x000000180a067219 */ /* 0x002fe2000000120b */
[----:B0-----:R-:W-:Y:S01]  /*5150*/  VIADD R11, R20, 0xffffffff ;  /* 0xffffffff140b7836 */ /* 0x001fe20000000000 */
[----:B------:R-:W-:Y:S02]  /*5160*/  SHF.L.U32 R30, R30, R27, RZ ;  /* 0x0000001b1e1e7219 */ /* 0x000fe400000006ff */
[----:B------:R-:W-:Y:S01]  /*5170*/  LOP3.LUT R5, R21, R32, RZ, 0xc0, !PT ;  /* 0x0000002015057212 */ /* 0x000fe200078ec0ff */
[----:B------:R-:W-:-:S04]  /*5180*/  IMAD.MOV R10, RZ, RZ, -R6 ;  /* 0x000000ffff0a7224 */ /* 0x000fc800078e0a06 */
[----:B------:R-:W-:Y:S01]  /*5190*/  IMAD R6, R30, R6, R5 ;  /* 0x000000061e067224 */ /* 0x000fe200078e0205 */
[----:B------:R-:W-:Y:S01]  /*51a0*/  LOP3.LUT R5, R8, R11, RZ, 0xc0, !PT ;  /* 0x0000000b08057212 */ /* 0x000fe200078ec0ff */
[----:B------:R-:W-:Y:S02]  /*51b0*/  @P0 IMAD R7, R9, R23, R4 ;  /* 0x0000001709070224 */ /* 0x000fe400078e0204 */
[----:B--2---:R-:W-:Y:S02]  /*51c0*/  IMAD R4, R10, R26, R25 ;  /* 0x0000001a0a047224 */ /* 0x004fe400078e0219 */
[----:B---3--:R-:W-:Y:S02]  /*51d0*/  IMAD R7, R6, R31, R7 ;  /* 0x0000001f06077224 */ /* 0x008fe400078e0207 */
[----:B------:R-:W-:Y:S02]  /*51e0*/  IMAD R4, R4, R20, R5 ;  /* 0x0000001404047224 */ /* 0x000fe400078e0205 */
[----:B------:R-:W-:-:S02]  /*51f0*/  IMAD.MOV.U32 R8, RZ, RZ, 0x1 ;  /* 0x00000001ff087424 */ /* 0x000fc400078e00ff */
[----:B------:R-:W-:Y:S01]  /*5200*/  IMAD.MOV.U32 R6, RZ, RZ, R22 ;  /* 0x000000ffff067224 */ /* 0x000fe200078e0016 */
[----:B------:R-:W-:Y:S02]  /*5210*/  SEL R20, R4, R7, !P0 ;  /* 0x0000000704147207 */ /* 0x000fe40004000000 */
[----:B------:R-:W-:-:S07]  /*5220*/  SEL R21, R7, R4, !P0 ;  /* 0x0000000407157207 */ /* 0x000fce0004000000 */
.L_x_99:
[----:B------:R-:W-:-:S08]  /*5230*/  NOP ;  /* 0x0000000000007918 */ /* 0x000fd00000000000 */
[----:B------:R-:W0:-:S00]  /*5240*/  USETMAXREG.DEALLOC.CTAPOOL 0x28 ;  /* 0x00000028000079c8 */ /* 0x000e0000080e0500 */
[----:B0-----:R-:W-:-:S13]  /*5250*/  ISETP.NE.AND P0, PT, R3, RZ, PT ;  /* 0x000000ff0300720c */ /* 0x001fda0003f05270 */
[----:B------:R-:W-:Y:S05]  /*5260*/  @P0 EXIT ;  /* 0x000000000000094d */ /* 0x000fea0003800000 */
[----:B------:R-:W-:Y:S01]  /*5270*/  LOP3.LUT P0, RZ, R8, 0xff, RZ, 0xc0, !PT ;  /* 0x000000ff08ff7812 */ /* 0x000fe2000780c0ff */
[----:B------:R-:W-:Y:S02]  /*5280*/  IMAD.MOV.U32 R3, RZ, RZ, 0x1 ;  /* 0x00000001ff037424 */ /* 0x000fe400078e00ff */
[----:B------:R-:W-:-:S10]  /*5290*/  IMAD.MOV.U32 R8, RZ, RZ, RZ ;  /* 0x000000ffff087224 */ /* 0x000fd400078e00ff */
[----:B------:R-:W-:Y:S05]  /*52a0*/  @!P0 BRA `(.L_x_102) ;  /* 0x0000000c005c8947 */ /* 0x000fea0003800000 */
[----:B------:R-:W0:Y:S01]  /*52b0*/  LDC R3, c[0x0][0x28c] ;  /* 0x0000a300ff037b82 */ /* 0x000e220000000800 */
[----:B------:R-:W1:Y:S01]  /*52c0*/  S2R R12, SR_CgaCtaId ;  /* 0x00000000000c7919 */ /* 0x000e620000008800 */
[----:B------:R-:W-:Y:S01]  /*52d0*/  ULDC UR5, c[0x0][0x658] ;  /* 0x0001960000057ab9 */ /* 0x000fe20000000800 */
[----:B------:R-:W-:Y:S01]  /*52e0*/  UMOV UR6, 0xffffffff ;  /* 0xffffffff00067882 */ /* 0x000fe20000000000 */
[----:B------:R-:W-:Y:S01]  /*52f0*/  BSSY B0, `(.L_x_102) ;  /* 0x00000d2000007945 */ /* 0x000fe20003800000 */
[----:B------:R-:W-:Y:S01]  /*5300*/  USHF.L.U32 UR6, UR6, UR5, URZ ;  /* 0x0000000506067299 */ /* 0x000fe2000800063f */
[----:B------:R-:W-:Y:S01]  /*5310*/  IMAD.MOV.U32 R10, RZ, RZ, 0x1 ;  /* 0x00000001ff0a7424 */ /* 0x000fe200078e00ff */
[----:B------:R-:W-:Y:S01]  /*5320*/  LOP3.LUT R19, R18, 0x2, RZ, 0xfc, !PT ;  /* 0x0000000212137812 */ /* 0x000fe200078efcff */
[----:B------:R-:W-:Y:S01]  /*5330*/  IMAD.MOV.U32 R8, RZ, RZ, RZ ;  /* 0x000000ffff087224 */ /* 0x000fe200078e00ff */
[----:B------:R-:W-:Y:S01]  /*5340*/  ULDC UR4, c[0x0][0x600] ;  /* 0x0001800000047ab9 */ /* 0x000fe20000000800 */
[----:B------:R-:W-:Y:S01]  /*5350*/  UMOV UR7, 0x1 ;  /* 0x0000000100077882 */ /* 0x000fe20000000000 */
[----:B------:R-:W-:-:S02]  /*5360*/  UIADD3 UR4, UR4, -0x1, URZ ;  /* 0xffffffff04047890 */ /* 0x000fc4000fffe03f */
[----:B------:R-:W-:Y:S02]  /*5370*/  USHF.L.U32 UR5, UR7, UR5, URZ ;  /* 0x0000000507057299 */ /* 0x000fe4000800063f */
[----:B------:R-:W-:Y:S01]  /*5380*/  ULOP3.LUT UR6, URZ, UR6, URZ, 0x33, !UPT ;  /* 0x000000063f067292 */ /* 0x000fe2000f8e333f */
[----:B------:R-:W-:Y:S01]  /*5390*/  ULDC.64 UR30, c[0x0][0x198] ;  /* 0x00006600001e7ab9 */ /* 0x000fe20000000a00 */
[----:B0-----:R-:W-:-:S05]  /*53a0*/  VIADD R3, R3, 0x3f ;  /* 0x0000003f03037836 */ /* 0x001fca0000000000 */
[----:B------:R-:W-:-:S04]  /*53b0*/  SHF.R.S32.HI R4, RZ, 0x1f, R3 ;  /* 0x0000001fff047819 */ /* 0x000fc80000011403 */
[----:B------:R-:W-:Y:S01]  /*53c0*/  LEA.HI R4, R4, R3, RZ, 0x6 ;  /* 0x0000000304047211 */ /* 0x000fe200078f30ff */
[C---:B-1----:R-:W-:Y:S02]  /*53d0*/  IMAD.SHL.U32 R11, R12.reuse, 0x20, RZ ;  /* 0x000000200c0b7824 */ /* 0x042fe400078e00ff */
[----:B------:R-:W-:Y:S01]  /*53e0*/  IMAD.SHL.U32 R12, R12, 0x400, RZ ;  /* 0x000004000c0c7824 */ /* 0x000fe200078e00ff */
[----:B------:R-:W-:Y:S01]  /*53f0*/  SHF.R.S32.HI R9, RZ, 0x6, R4 ;  /* 0x00000006ff097819 */ /* 0x000fe20000011404 */
[----:B------:R-:W-:Y:S01]  /*5400*/  IMAD.MOV.U32 R3, RZ, RZ, 0x1 ;  /* 0x00000001ff037424 */ /* 0x000fe200078e00ff */
[----:B------:R-:W-:Y:S02]  /*5410*/  LOP3.LUT R11, R11, 0x20, RZ, 0xc0, !PT ;  /* 0x000000200b0b7812 */ /* 0x000fe400078ec0ff */
[----:B------:R-:W-:Y:S01]  /*5420*/  LOP3.LUT R12, R12, 0x400, RZ, 0xc0, !PT ;  /* 0x000004000c0c7812 */ /* 0x000fe200078ec0ff */
[----:B------:R-:W-:-:S07]  /*5430*/  VIADD R13, R9, 0x1 ;  /* 0x00000001090d7836 */ /* 0x000fce0000000000 */
.L_x_113:
[----:B------:R-:W-:-:S03]  /*5440*/  UMOV UR7, 0xffffffff ;  /* 0xffffffff00077882 */ /* 0x000fc60000000000 */
[----:B------:R-:W-:Y:S05]  /*5450*/  BRA.DIV UR7, `(.L_x_103) ;  /* 0x0000000e07d87947 */ /* 0x000fea000b800000 */
[----:B------:R-:W-:-:S13]  /*5460*/  ELECT P6, URZ, PT ;  /* 0x00000000003f782f */ /* 0x000fda00038c0000 */
.L_x_124:
[----:B------:R-:W0:Y:S01]  /*5470*/  LDC R4, c[0x0][0x28c] ;  /* 0x0000a300ff047b82 */ /* 0x000e220000000800 */
[----:B------:R-:W-:Y:S01]  /*5480*/  BSSY B1, `(.L_x_104) ;  /* 0x0000044000017945 */ /* 0x000fe20003800000 */
[----:B0-----:R-:W-:-:S13]  /*5490*/  ISETP.LT.OR P6, PT, R4, 0x1, !P6 ;  /* 0x000000010400780c */ /* 0x001fda00077c1670 */
[----:B------:R-:W-:Y:S05]  /*54a0*/  @P6 BRA `(.L_x_105) ;  /* 0x0000000400046947 */ /* 0x000fea0003800000 */
[----:B------:R-:W-:Y:S02]  /*54b0*/  IMAD.SHL.U32 R21, R21, 0x80, RZ ;  /* 0x0000008015157824 */ /* 0x000fe400078e00ff */
[----:B------:R-:W-:Y:S02]  /*54c0*/  IMAD R20, R20, 0x40, R11 ;  /* 0x0000004014147824 */ /* 0x000fe400078e020b */
[----:B------:R-:W-:Y:S02]  /*54d0*/  IMAD.MOV.U32 R24, RZ, RZ, RZ ;  /* 0x000000ffff187224 */ /* 0x000fe400078e00ff */
[----:B------:R-:W-:Y:S02]  /*54e0*/  IMAD.MOV.U32 R4, RZ, RZ, R13 ;  /* 0x000000ffff047224 */ /* 0x000fe400078e000d */
[----:B------:R-:W-:Y:S02]  /*54f0*/  IMAD.MOV.U32 R5, RZ, RZ, R3 ;  /* 0x000000ffff057224 */ /* 0x000fe400078e0003 */
[----:B------:R-:W-:-:S07]  /*5500*/  IMAD.MOV.U32 R7, RZ, RZ, R8 ;  /* 0x000000ffff077224 */ /* 0x000fce00078e0008 */
.L_x_108:
[----:B------:R-:W0:Y:S01]  /*5510*/  S2R R15, SR_CgaCtaId ;  /* 0x00000000000f7919 */ /* 0x000e220000008800 */
[----:B------:R-:W-:Y:S02]  /*5520*/  MOV R14, 0x400 ;  /* 0x00000400000e7802 */ /* 0x000fe40000000f00 */
[----:B------:R-:W-:Y:S02]  /*5530*/  ISETP.NE.AND P1, PT, R0, RZ, PT ;  /* 0x000000ff0000720c */ /* 0x000fe40003f25270 */
[----:B0-----:R-:W-:Y:S02]  /*5540*/  LEA R22, R15, R14, 0x18 ;  /* 0x0000000e0f167211 */ /* 0x001fe400078ec0ff */
[----:B------:R-:W-:-:S09]  /*5550*/  SHF.L.U32 R14, R5, 0x1f, RZ ;  /* 0x0000001f050e7819 */ /* 0x000fd200000006ff */
[----:B------:R-:W0:Y:S01]  /*5560*/  @!P1 LDC R15, c[0x0][0x500] ;  /* 0x00014000ff0f9b82 */ /* 0x000e220000000800 */
[----:B------:R-:W-:-:S04]  /*5570*/  IMAD R23, R7, 0x8, R22 ;  /* 0x0000000807177824 */ /* 0x000fc800078e0216 */
[----:B------:R-:W1:Y:S02]  /*5580*/  SYNCS.PHASECHK.TRANS64.TRYWAIT P0, [R23+URZ+0x20], R14 ;  /* 0x0000200e170075a7 */ /* 0x000e64000800017f */
[----:B-1----:R-:W-:Y:S05]  /*5590*/  @!P0 BRA `(.L_x_106) ;  /* 0x0000000c00a88947 */ /* 0x002fea0003800000 */
.L_x_125:
[----:B-1----:R-:W-:Y:S01]  /*55a0*/  PRMT R14, R19, 0x9910, RZ ;  /* 0x00009910130e7816 */ /* 0x002fe200000000ff */
[----:B0-----:R0:W-:Y:S03]  /*55b0*/  @!P1 SYNCS.ARRIVE.TRANS64 RZ, [R23+URZ], R15 ;  /* 0x0000000f17ff99a7 */ /* 0x0011e6000800003f */
[----:B------:R-:W-:-:S13]  /*55c0*/  ISETP.NE.AND P0, PT, R14, 0x2, PT ;  /* 0x000000020e00780c */ /* 0x000fda0003f05270 */
[----:B0-----:R-:W-:Y:S05]  /*55d0*/  @P0 BRA `(.L_x_107) ;  /* 0x0000000000040947 */ /* 0x001fea0003800000 */
[----:B------:R-:W-:Y:S01]  /*55e0*/  BPT.TRAP 0x1 ;  /* 0x000000040000795c */ /* 0x000fe20000300000 */
.L_x_107:
[----:B------:R-:W-:Y:S01]  /*55f0*/  IMAD R14, R7, 0x8000, R22 ;  /* 0x00008000070e7824 */ /* 0x000fe200078e0216 */
[----:B------:R-:W-:Y:S01]  /*5600*/  R2UR UR34, R24 ;  /* 0x00000000182272ca */ /* 0x000fe200000e0000 */
[----:B------:R-:W-:Y:S01]  /*5610*/  VIADD R4, R4, 0xffffffff ;  /* 0xffffffff04047836 */ /* 0x000fe20000000000 */
[----:B------:R-:W-:Y:S01]  /*5620*/  R2UR UR33, R23 ;  /* 0x00000000172172ca */ /* 0x000fe200000e0000 */
[----:B------:R-:W-:Y:S01]  /*5630*/  UIADD3 UR14, UP0, UR30, 0xf0, URZ ;  /* 0x000000f01e0e7890 */ /* 0x000fe2000ff1e03f */
[----:B------:R-:W-:Y:S01]  /*5640*/  R2UR UR24, R14 ;  /* 0x000000000e1872ca */ /* 0x000fe200000e0000 */
[----:B------:R-:W-:Y:S01]  /*5650*/  IMAD R14, R7, 0x1000, R12 ;  /* 0x00001000070e7824 */ /* 0x000fe200078e020c */
[----:B------:R-:W-:Y:S01]  /*5660*/  R2UR UR36, R6 ;  /* 0x00000000062472ca */ /* 0x000fe200000e0000 */
[----:B------:R-:W-:Y:S01]  /*5670*/  UIADD3 UR42, UP1, UR30, 0x1f0, URZ ;  /* 0x000001f01e2a7890 */ /* 0x000fe2000ff3e03f */
[----:B------:R-:W-:Y:S01]  /*5680*/  R2UR UR35, R21 ;  /* 0x00000000152372ca */ /* 0x000fe200000e0000 */
[----:B------:R-:W-:Y:S01]  /*5690*/  IMAD R14, R14, 0x4, R22 ;  /* 0x000000040e0e7824 */ /* 0x000fe200078e0216 */
[----:B------:R-:W-:Y:S01]  /*56a0*/  R2UR UR19, R20 ;  /* 0x00000000141372ca */ /* 0x000fe200000e0000 */
[----:B------:R-:W-:Y:S01]  /*56b0*/  UIADD3.X UR15, URZ, UR31, URZ, UP0, !UPT ;  /* 0x0000001f3f0f7290 */ /* 0x000fe200087fe43f */
[----:B------:R-:W-:Y:S01]  /*56c0*/  ISETP.GT.AND P1, PT, R4, 0x1, PT ;  /* 0x000000010400780c */ /* 0x000fe20003f24270 */
[----:B------:R-:W-:Y:S01]  /*56d0*/  UIADD3 UR26, UR34, 0x20, URZ ;  /* 0x00000020221a7890 */ /* 0x000fe2000fffe03f */
[----:B------:R-:W-:Y:S01]  /*56e0*/  R2UR UR8, R14 ;  /* 0x000000000e0872ca */ /* 0x000fe200000e0000 */
[----:B------:R-:W-:Y:S01]  /*56f0*/  UIADD3.X UR43, URZ, UR31, URZ, UP1, !UPT ;  /* 0x0000001f3f2b7290 */ /* 0x000fe20008ffe43f */
[----:B------:R-:W-:Y:S01]  /*5700*/  VIADD R7, R7, 0x1 ;  /* 0x0000000107077836 */ /* 0x000fe20000000000 */
[----:B------:R-:W-:Y:S01]  /*5710*/  UIADD3 UR32, UR24, 0x100, URZ ;  /* 0x0000010018207890 */ /* 0x000fe2000fffe03f */
[----:B------:R-:W-:Y:S01]  /*5720*/  VIADD R24, R24, 0x40 ;  /* 0x0000004018187836 */ /* 0x000fe20000000000 */
[----:B------:R-:W-:Y:S01]  /*5730*/  UIADD3 UR24, UR24, 0x4100, URZ ;  /* 0x0000410018187890 */ /* 0x000fe2000fffe03f */
[----:B------:R-:W-:Y:S01]  /*5740*/  UMOV UR22, 0x0 ;  /* 0x0000000000167882 */ /* 0x000fe20000000000 */
[----:B------:R-:W-:Y:S01]  /*5750*/  UMOV UR23, 0x10000000 ;  /* 0x1000000000177882 */ /* 0x000fe20000000000 */
[----:B------:R-:W-:Y:S01]  /*5760*/  ISETP.NE.AND P0, PT, R7, 0x4, PT ;  /* 0x000000040700780c */ /* 0x000fe20003f05270 */
[----:B------:R-:W-:Y:S01]  /*5770*/  UMOV UR25, UR33 ;  /* 0x0000002100197c82 */ /* 0x000fe20008000000 */
[----:B------:R-:W-:Y:S01]  /*5780*/  UMOV UR28, UR36 ;  /* 0x00000024001c7c82 */ /* 0x000fe20008000000 */
[----:B------:R-:W-:-:S02]  /*5790*/  UMOV UR27, UR35 ;  /* 0x00000023001b7c82 */ /* 0x000fc40008000000 */
[----:B------:R-:W-:Y:S01]  /*57a0*/  UIADD3 UR16, UR8, 0x20100, URZ ;  /* 0x0002010008107890 */ /* 0x000fe2000fffe03f */
[----:B------:R0:W-:Y:S01]  /*57b0*/  UTMALDG.3D [UR32], [UR14], desc[UR22] ;  /* 0x000016200e0075b4 */ /* 0x0001e20008011000 */
[----:B------:R-:W-:Y:S01]  /*57c0*/  UIADD3 UR8, UR8, 0x22100, URZ ;  /* 0x0002210008087890 */ /* 0x000fe2000fffe03f */
[----:B------:R-:W-:Y:S01]  /*57d0*/  SEL R14, RZ, 0x1, P0 ;  /* 0x00000001ff0e7807 */ /* 0x000fe20000000000 */
[----:B------:R-:W-:Y:S01]  /*57e0*/  UMOV UR7, 0x30000 ;  /* 0x0003000000077882 */ /* 0x000fe20000000000 */
[----:B------:R-:W-:Y:S01]  /*57f0*/  UMOV UR17, UR33 ;  /* 0x0000002100117c82 */ /* 0x000fe20008000000 */
[----:B------:R-:W-:Y:S01]  /*5800*/  UMOV UR18, UR34 ;  /* 0x0000002200127c82 */ /* 0x000fe20008000000 */
[----:B------:R-:W-:Y:S01]  /*5810*/  UMOV UR20, UR36 ;  /* 0x0000002400147c82 */ /* 0x000fe20008000000 */
[----:B------:R-:W-:Y:S01]  /*5820*/  UMOV UR9, UR33 ;  /* 0x0000002100097c82 */ /* 0x000fe20008000000 */
[----:B------:R-:W-:Y:S01]  /*5830*/  UMOV UR11, UR19 ;  /* 0x00000013000b7c82 */ /* 0x000fe20008000000 */
[----:B------:R-:W-:Y:S01]  /*5840*/  UMOV UR12, UR36 ;  /* 0x00000024000c7c82 */ /* 0x000fe20008000000 */
[----:B------:R0:W-:Y:S01]  /*5850*/  UTMALDG.3D [UR24], [UR14], desc[UR22] ;  /* 0x000016180e0075b4 */ /* 0x0001e20008011000 */
[----:B------:R-:W-:Y:S01]  /*5860*/  UMOV UR10, UR26 ;  /* 0x0000001a000a7c82 */ /* 0x000fe20008000000 */
[----:B------:R-:W-:-:S02]  /*5870*/  LOP3.LUT R5, R5, R14, RZ, 0x3c, !PT ;  /* 0x0000000e05057212 */ /* 0x000fc400078e3cff */
[----:B------:R-:W-:Y:S01]  /*5880*/  SEL R7, R7, RZ, P0 ;  /* 0x000000ff07077207 */ /* 0x000fe20000000000 */
[----:B------:R0:W-:Y:S01]  /*5890*/  UTMALDG.3D.MULTICAST [UR16], [UR42], UR7, desc[UR22] ;  /* 0x000016102a0073b4 */ /* 0x0001e20008011807 */
[----:B------:R0:W-:Y:S02]  /*58a0*/  UTMALDG.3D.MULTICAST [UR8], [UR42], UR7, desc[UR22] ;  /* 0x000016082a0073b4 */ /* 0x0001e40008011807 */
[----:B0-----:R-:W-:Y:S05]  /*58b0*/  @P1 BRA `(.L_x_108) ;  /* 0xfffffffc00141947 */ /* 0x001fea000383ffff */
.L_x_105:
[----:B------:R-:W-:Y:S05]  /*58c0*/  BSYNC B1 ;  /* 0x0000000000017941 */ /* 0x000fea0003800000 */
.L_x_104:
[----:B------:R-:W-:Y:S01]  /*58d0*/  LOP3.LUT P1, RZ, R10, 0xff, RZ, 0xc0, !PT ;  /* 0x000000ff0aff7812 */ /* 0x000fe2000782c0ff */
[----:B------:R-:W-:Y:S01]  /*58e0*/  IMAD.IADD R8, R9, 0x1, R8 ;  /* 0x0000000109087824 */ /* 0x000fe200078e0208 */
[----:B------:R-:W-:Y:S01]  /*58f0*/  IADD3 R16, P2, R16, UR38, RZ ;  /* 0x0000002610107c10 */ /* 0x000fe2000ff5e0ff */
[----:B------:R-:W-:Y:S01]  /*5900*/  ULDC.64 UR8, c[0x0][0x650] ;  /* 0x0001940000087ab9 */ /* 0x000fe20000000a00 */
[----:B------:R-:W-:Y:S01]  /*5910*/  BSSY B1, `(.L_x_109) ;  /* 0x000006d000017945 */ /* 0x000fe20003800000 */
[----:B------:R-:W-:Y:S01]  /*5920*/  IMAD.MOV.U32 R21, RZ, RZ, -0x1 ;  /* 0xffffffffff157424 */ /* 0x000fe200078e00ff */
[----:B------:R-:W-:Y:S01]  /*5930*/  SHF.R.U32.HI R4, RZ, 0x2, R8 ;  /* 0x00000002ff047819 */ /* 0x000fe20000011608 */
[----:B------:R-:W-:Y:S01]  /*5940*/  IMAD.MOV.U32 R20, RZ, RZ, -0x1 ;  /* 0xffffffffff147424 */ /* 0x000fe200078e00ff */
[----:B------:R-:W-:Y:S02]  /*5950*/  ISETP.GT.U32.AND P0, PT, R8, 0x3, PT ;  /* 0x000000030800780c */ /* 0x000fe40003f04070 */
[----:B------:R-:W-:-:S02]  /*5960*/  LOP3.LUT R4, R4, 0x1, RZ, 0xc0, !PT ;  /* 0x0000000104047812 */ /* 0x000fc400078ec0ff */
[----:B------:R-:W-:Y:S01]  /*5970*/  ISETP.LT.U32.AND P0, PT, R9, 0x4, P0 ;  /* 0x000000040900780c */ /* 0x000fe20000701070 */
[----:B------:R-:W0:Y:S01]  /*5980*/  @P1 S2R R6, SR_CgaCtaId ;  /* 0x0000000000061919 */ /* 0x000e220000008800 */
[----:B------:R-:W-:Y:S02]  /*5990*/  @P1 MOV R5, 0x400 ;  /* 0x0000040000051802 */ /* 0x000fe40000000f00 */
[----:B------:R-:W-:Y:S02]  /*59a0*/  IADD3.X R17, R17, UR41, RZ, P2, !PT ;  /* 0x0000002911117c10 */ /* 0x000fe400097fe4ff */
[----:B------:R-:W-:Y:S02]  /*59b0*/  ISETP.GE.U32.AND P2, PT, R16, UR8, PT ;  /* 0x0000000810007c0c */ /* 0x000fe4000bf46070 */
[----:B------:R-:W-:Y:S02]  /*59c0*/  LOP3.LUT R8, R8, 0x3, RZ, 0xc0, !PT ;  /* 0x0000000308087812 */ /* 0x000fe400078ec0ff */
[----:B------:R-:W-:-:S02]  /*59d0*/  PRMT R10, RZ, 0x7610, R10 ;  /* 0x00007610ff0a7816 */ /* 0x000fc4000000000a */
[----:B0-----:R-:W-:Y:S01]  /*59e0*/  @P1 LEA R5, R6, R5, 0x18 ;  /* 0x0000000506051211 */ /* 0x001fe200078ec0ff */
[----:B------:R-:W-:-:S03]  /*59f0*/  IMAD.MOV.U32 R6, RZ, RZ, -0x1 ;  /* 0xffffffffff067424 */ /* 0x000fc600078e00ff */
[----:B------:R0:W-:Y:S01]  /*5a00*/  @P1 SYNCS.ARRIVE.TRANS64.A1T0 RZ, [R5+URZ+0x58], RZ ;  /* 0x000058ff05ff19a7 */ /* 0x0001e2000810003f */
[----:B------:R-:W-:Y:S02]  /*5a10*/  ISETP.NE.U32.AND P1, PT, R4, 0x1, PT ;  /* 0x000000010400780c */ /* 0x000fe40003f25070 */
[----:B------:R-:W-:Y:S02]  /*5a20*/  SEL R4, RZ, 0x1, !P0 ;  /* 0x00000001ff047807 */ /* 0x000fe40004000000 */
[----:B------:R-:W-:Y:S02]  /*5a30*/  ISETP.GE.U32.AND.EX P0, PT, R17, UR9, PT, P2 ;  /* 0x0000000911007c0c */ /* 0x000fe4000bf06120 */
[----:B------:R-:W-:-:S04]  /*5a40*/  ISETP.GT.U32.AND P1, PT, R9, 0x3, !P1 ;  /* 0x000000030900780c */ /* 0x000fc80004f24070 */
[----:B0-----:R-:W-:-:S04]  /*5a50*/  SEL R5, RZ, 0x1, !P1 ;  /* 0x00000001ff057807 */ /* 0x001fc80004800000 */
[--C-:B------:R-:W-:Y:S02]  /*5a60*/  LOP3.LUT R3, R5, R3, R4.reuse, 0x96, !PT ;  /* 0x0000000305037212 */ /* 0x100fe400078e9604 */
[----:B------:R-:W-:Y:S01]  /*5a70*/  PRMT R4, RZ, 0x7610, R4 ;  /* 0x00007610ff047816 */ /* 0x000fe20000000004 */
[----:B------:R-:W-:Y:S06]  /*5a80*/  @P0 BRA `(.L_x_110) ;  /* 0x0000000400540947 */ /* 0x000fec0003800000 */
[----:B------:R-:W0:Y:S01]  /*5a90*/  S2R R15, SR_CTAID.X ;  /* 0x00000000000f7919 */ /* 0x000e220000002500 */
[----:B------:R-:W-:Y:S01]  /*5aa0*/  ULDC.64 UR8, c[0x0][0x628] ;  /* 0x00018a0000087ab9 */ /* 0x000fe20000000a00 */
[----:B------:R-:W-:Y:S01]  /*5ab0*/  ULDC UR10, c[0x0][0x630] ;  /* 0x00018c00000a7ab9 */ /* 0x000fe20000000800 */
[----:B------:R-:W-:Y:S01]  /*5ac0*/  ISETP.NE.U32.AND P0, PT, RZ, UR8, PT ;  /* 0x00000008ff007c0c */ /* 0x000fe2000bf05070 */
[----:B------:R-:W1:Y:S01]  /*5ad0*/  S2R R20, SR_CTAID.Y ;  /* 0x0000000000147919 */ /* 0x000e620000002600 */
[----:B------:R-:W-:Y:S01]  /*5ae0*/  ULDC UR11, c[0x0][0x150] ;  /* 0x00005400000b7ab9 */ /* 0x000fe20000000800 */
[----:B------:R-:W-:Y:S01]  /*5af0*/  IMAD.MOV.U32 R4, RZ, RZ, R16 ;  /* 0x000000ffff047224 */ /* 0x000fe200078e0010 */
[----:B------:R-:W-:Y:S01]  /*5b00*/  ISETP.NE.AND.EX P0, PT, RZ, UR9, PT, P0 ;  /* 0x00000009ff007c0c */ /* 0x000fe2000bf05300 */
[----:B------:R-:W-:Y:S01]  /*5b10*/  IMAD.MOV.U32 R5, RZ, RZ, R17 ;  /* 0x000000ffff057224 */ /* 0x000fe200078e0011 */
[----:B0-----:R-:W-:-:S11]  /*5b20*/  I2FP.F32.U32 R22, R15 ;  /* 0x0000000f00167245 */ /* 0x001fd60000201000 */
[----:B------:R-:W-:Y:S05]  /*5b30*/  @!P0 BRA `(.L_x_111) ;  /* 0x0000000000288947 */ /* 0x000fea0003800000 */
[----:B------:R-:W-:Y:S02]  /*5b40*/  ULDC UR7, c[0x0][0x634] ;  /* 0x00018d0000077ab9 */ /* 0x000fe40000000800 */
[----:B------:R-:W-:-:S05]  /*5b50*/  IADD3 R5, P0, R16, UR7, RZ ;  /* 0x0000000710057c10 */ /* 0x000fca000ff1e0ff */
[----:B------:R-:W-:-:S04]  /*5b60*/  IMAD.X R21, RZ, RZ, R17, P0 ;  /* 0x000000ffff157224 */ /* 0x000fc800000e0611 */
[----:B------:R-:W-:-:S04]  /*5b70*/  IMAD.WIDE.U32 R6, R21, UR8, RZ ;  /* 0x0000000815067c25 */ /* 0x000fc8000f8e00ff */
[----:B------:R-:W-:-:S04]  /*5b80*/  IMAD.WIDE.U32 R6, P0, R5, UR9, R6 ;  /* 0x0000000905067c25 */ /* 0x000fc8000f800006 */
[----:B------:R-:W-:-:S04]  /*5b90*/  IMAD.WIDE.U32 R4, R5, UR8, RZ ;  /* 0x0000000805047c25 */ /* 0x000fc8000f8e00ff */
[----:B------:R-:W-:Y:S01]  /*5ba0*/  IMAD.MOV.U32 R4, RZ, RZ, R7 ;  /* 0x000000ffff047224 */ /* 0x000fe200078e0007 */
[----:B------:R-:W-:Y:S01]  /*5bb0*/  IADD3 RZ, P1, R5, R6, RZ ;  /* 0x0000000605ff7210 */ /* 0x000fe20007f3e0ff */
[----:B------:R-:W-:-:S04]  /*5bc0*/  IMAD.X R5, RZ, RZ, RZ, P0 ;  /* 0x000000ffff057224 */ /* 0x000fc800000e06ff */
[----:B------:R-:W-:-:S08]  /*5bd0*/  IMAD.WIDE.U32.X R4, R21, UR9, R4, P1 ;  /* 0x0000000915047c25 */ /* 0x000fd000088e0404 */
.L_x_111:
[--C-:B------:R-:W-:Y:S01]  /*5be0*/  SHF.R.U64 R14, R4, UR10, R5.reuse ;  /* 0x0000000a040e7c19 */ /* 0x100fe20008001205 */
[----:B------:R-:W-:Y:S01]  /*5bf0*/  FMUL R22, R22, UR11 ;  /* 0x0000000b16167c20 */ /* 0x000fe20008400000 */
[----:B------:R-:W-:Y:S01]  /*5c00*/  SHF.R.U32.HI R4, RZ, UR10, R5 ;  /* 0x0000000aff047c19 */ /* 0x000fe20008011605 */
[----:B------:R-:W0:Y:S01]  /*5c10*/  LDC R6, c[0x0][0x144] ;  /* 0x00005100ff067b82 */ /* 0x000e220000000800 */
[----:B------:R-:W-:Y:S01]  /*5c20*/  IADD3 R5, P0, RZ, -R14, RZ ;  /* 0x8000000eff057210 */ /* 0x000fe20007f1e0ff */
[----:B------:R-:W-:Y:S01]  /*5c30*/  ULDC UR7, c[0x0][0x154] ;  /* 0x0000550000077ab9 */ /* 0x000fe20000000800 */
[----:B-1----:R-:W-:Y:S01]  /*5c40*/  I2FP.F32.U32 R7, R20 ;  /* 0x0000001400077245 */ /* 0x002fe20000201000 */
[----:B------:R-:W1:Y:S01]  /*5c50*/  F2I.U32.TRUNC.NTZ R22, R22 ;  /* 0x0000001600167305 */ /* 0x000e62000020f000 */
[----:B------:R-:W-:Y:S01]  /*5c60*/  ULDC.64 UR8, c[0x0][0x620] ;  /* 0x0001880000087ab9 */ /* 0x000fe20000000a00 */
[----:B------:R-:W-:Y:S01]  /*5c70*/  IMAD.X R4, RZ, RZ, ~R4, P0 ;  /* 0x000000ffff047224 */ /* 0x000fe200000e0e04 */
[----:B------:R-:W-:Y:S01]  /*5c80*/  ISETP.NE.AND P2, PT, R2, 0x1, PT ;  /* 0x000000010200780c */ /* 0x000fe20003f45270 */
[----:B------:R-:W-:Y:S01]  /*5c90*/  FMUL R23, R7, UR7 ;  /* 0x0000000707177c20 */ /* 0x000fe20008400000 */
[----:B------:R-:W2:Y:S01]  /*5ca0*/  LDC R25, c[0x0][0x148] ;  /* 0x00005200ff197b82 */ /* 0x000ea20000000800 */
[----:B------:R-:W-:Y:S01]  /*5cb0*/  IMAD R4, R4, UR8, RZ ;  /* 0x0000000804047c24 */ /* 0x000fe2000f8e02ff */
[----:B------:R-:W-:-:S03]  /*5cc0*/  ULDC UR7, c[0x0][0x618] ;  /* 0x0001860000077ab9 */ /* 0x000fc60000000800 */
[----:B------:R-:W3:Y:S01]  /*5cd0*/  F2I.U32.TRUNC.NTZ R23, R23 ;  /* 0x0000001700177305 */ /* 0x000ee2000020f000 */
[C---:B------:R-:W-:Y:S02]  /*5ce0*/  IMAD R7, R5.reuse, UR9, R4 ;  /* 0x0000000905077c24 */ /* 0x040fe4000f8e0204 */
[----:B------:R-:W-:Y:S01]  /*5cf0*/  IMAD.WIDE.U32 R4, R5, UR8, R16 ;  /* 0x0000000805047c25 */ /* 0x000fe2000f8e0010 */
[----:B------:R-:W-:Y:S02]  /*5d00*/  ULDC.64 UR8, c[0x0][0x640] ;  /* 0x0001900000087ab9 */ /* 0x000fe40000000a00 */
[----:B------:R-:W-:Y:S01]  /*5d10*/  ISETP.NE.U32.AND P0, PT, RZ, UR8, PT ;  /* 0x00000008ff007c0c */ /* 0x000fe2000bf05070 */
[----:B------:R-:W-:Y:S02]  /*5d20*/  IMAD.IADD R5, R5, 0x1, R7 ;  /* 0x0000000105057824 */ /* 0x000fe400078e0207 */
[----:B-1----:R-:W-:Y:S01]  /*5d30*/  IMAD.MOV R22, RZ, RZ, -R22 ;  /* 0x000000ffff167224 */ /* 0x002fe200078e0a16 */
[----:B------:R-:W-:-:S02]  /*5d40*/  ISETP.NE.AND.EX P0, PT, RZ, UR9, PT, P0 ;  /* 0x00000009ff007c0c */ /* 0x000fc4000bf05300 */
[----:B------:R-:W-:Y:S01]  /*5d50*/  SHF.R.U64 R21, R4, UR7, R5 ;  /* 0x0000000704157c19 */ /* 0x000fe20008001205 */
[----:B0-----:R-:W-:Y:S01]  /*5d60*/  IMAD R15, R6, R22, R15 ;  /* 0x00000016060f7224 */ /* 0x001fe200078e020f */
[----:B------:R-:W-:Y:S01]  /*5d70*/  SHF.R.U32.HI R4, RZ, UR7, R5 ;  /* 0x00000007ff047c19 */ /* 0x000fe20008011605 */
[----:B------:R-:W-:Y:S01]  /*5d80*/  ULDC UR7, c[0x0][0x608] ;  /* 0x0001820000077ab9 */ /* 0x000fe20000000800 */
[----:B---3--:R-:W-:Y:S02]  /*5d90*/  IMAD.MOV R6, RZ, RZ, -R23 ;  /* 0x000000ffff067224 */ /* 0x008fe400078e0a17 */
[--C-:B------:R-:W-:Y:S02]  /*5da0*/  SHF.R.U64 R22, R21, UR7, R4.reuse ;  /* 0x0000000715167c19 */ /* 0x100fe40008001204 */
[----:B------:R-:W-:Y:S01]  /*5db0*/  SHF.R.U32.HI R5, RZ, UR7, R4 ;  /* 0x00000007ff057c19 */ /* 0x000fe20008011604 */
[----:B------:R-:W-:Y:S01]  /*5dc0*/  ULDC UR7, c[0x0][0x658] ;  /* 0x0001960000077ab9 */ /* 0x000fe20000000800 */
[----:B--2---:R-:W-:-:S02]  /*5dd0*/  @P2 IMAD R15, R25, R6, R20 ;  /* 0x00000006190f2224 */ /* 0x004fc400078e0214 */
[--C-:B------:R-:W-:Y:S02]  /*5de0*/  SHF.R.U64 R20, R22, UR7, R5.reuse ;  /* 0x0000000716147c19 */ /* 0x100fe40008001205 */
[----:B------:R-:W-:-:S03]  /*5df0*/  SHF.R.U32.HI R23, RZ, UR7, R5 ;  /* 0x00000007ff177c19 */ /* 0x000fc60008011605 */
[----:B------:R-:W-:Y:S02]  /*5e00*/  IMAD.MOV.U32 R6, RZ, RZ, R20 ;  /* 0x000000ffff067224 */ /* 0x000fe400078e0014 */
[----:B------:R-:W-:Y:S01]  /*5e10*/  IMAD.MOV.U32 R5, RZ, RZ, R23 ;  /* 0x000000ffff057224 */ /* 0x000fe200078e0017 */
[----:B------:R-:W-:Y:S06]  /*5e20*/  @!P0 BRA `(.L_x_112) ;  /* 0x00000000002c8947 */ /* 0x000fec0003800000 */
        /* <DEDUP_REMOVED lines=9> */
[----:B------:R-:W-:-:S04]  /*5ec0*/  IMAD.WIDE.U32.X R4, R23, UR9, R4, P1 ;  /* 0x0000000917047c25 */ /* 0x000fc800088e0404 */
[----:B------:R-:W-:-:S07]  /*5ed0*/  IMAD.MOV.U32 R6, RZ, RZ, R4 ;  /* 0x000000ffff067224 */ /* 0x000fce00078e0004 */
.L_x_112:
[----:B------:R-:W-:Y:S01]  /*5ee0*/  ULDC UR7, c[0x0][0x648] ;  /* 0x0001920000077ab9 */ /* 0x000fe20000000800 */
[----:B------:R-:W-:Y:S01]  /*5ef0*/  LOP3.LUT R4, R22, UR6, RZ, 0xc0, !PT ;  /* 0x0000000616047c12 */ /* 0x000fe2000f8ec0ff */
[----:B------:R-:W-:Y:S01]  /*5f00*/  ULDC UR8, c[0x0][0x610] ;  /* 0x0001840000087ab9 */ /* 0x000fe20000000800 */
[----:B------:R-:W-:Y:S01]  /*5f10*/  SHF.R.U64 R5, R6, UR7, R5 ;  /* 0x0000000706057c19 */ /* 0x000fe20008001205 */
[----:B------:R-:W-:Y:S01]  /*5f20*/  ULDC UR7, c[0x0][0x638] ;  /* 0x00018e0000077ab9 */ /* 0x000fe20000000800 */
[----:B------:R-:W-:-:S03]  /*5f30*/  LOP3.LUT R21, R21, UR4, RZ, 0xc0, !PT ;  /* 0x0000000415157c12 */ /* 0x000fc6000f8ec0ff */
[----:B------:R-:W-:Y:S02]  /*5f40*/  IMAD.MOV R7, RZ, RZ, -R5 ;  /* 0x000000ffff077224 */ /* 0x000fe400078e0a05 */
[----:B------:R-:W-:Y:S02]  /*5f50*/  IMAD R4, R5, UR5, R4 ;  /* 0x0000000505047c24 */ /* 0x000fe4000f8e0204 */
[----:B------:R-:W-:Y:S01]  /*5f60*/  IMAD R20, R7, UR7, R20 ;  /* 0x0000000707147c24 */ /* 0x000fe2000f8e0214 */
[----:B------:R-:W-:Y:S01]  /*5f70*/  ULDC UR7, c[0x0][0x600] ;  /* 0x0001800000077ab9 */ /* 0x000fe20000000800 */
[----:B------:R-:W-:Y:S02]  /*5f80*/  IMAD R15, R4, UR8, R15 ;  /* 0x00000008040f7c24 */ /* 0x000fe4000f8e020f */
[----:B------:R-:W-:Y:S02]  /*5f90*/  IMAD R6, R20, UR7, R21 ;  /* 0x0000000714067c24 */ /* 0x000fe4000f8e0215 */
[----:B------:R-:W-:-:S03]  /*5fa0*/  IMAD.MOV.U32 R4, RZ, RZ, 0x1 ;  /* 0x00000001ff047424 */ /* 0x000fc600078e00ff */
[----:B------:R-:W-:Y:S02]  /*5fb0*/  SEL R20, R6, R15, !P2 ;  /* 0x0000000f06147207 */ /* 0x000fe40005000000 */
[----:B------:R-:W-:Y:S01]  /*5fc0*/  SEL R21, R15, R6, !P2 ;  /* 0x000000060f157207 */ /* 0x000fe20005000000 */
[----:B------:R-:W-:-:S07]  /*5fd0*/  IMAD.MOV.U32 R6, RZ, RZ, R14 ;  /* 0x000000ffff067224 */ /* 0x000fce00078e000e */
.L_x_110:
[----:B------:R-:W-:Y:S05]  /*5fe0*/  BSYNC B1 ;  /* 0x0000000000017941 */ /* 0x000fea0003800000 */
.L_x_109:
[----:B------:R-:W-:-:S13]  /*5ff0*/  LOP3.LUT P0, RZ, R4, 0xff, RZ, 0xc0, !PT ;  /* 0x000000ff04ff7812 */ /* 0x000fda000780c0ff */
[----:B------:R-:W-:Y:S05]  /*6000*/  @P0 BRA `(.L_x_113) ;  /* 0xfffffff4000c0947 */ /* 0x000fea000383ffff */
[----:B------:R-:W-:Y:S05]  /*6010*/  BSYNC B0 ;  /* 0x0000000000007941 */ /* 0x000fea0003800000 */
.L_x_102:
[----:B------:R-:W-:-:S03]  /*6020*/  UMOV UR7, 0xffffffff ;  /* 0xffffffff00077882 */ /* 0x000fc60000000000 */
[----:B------:R-:W-:Y:S05]  /*6030*/  BRA.DIV UR7, `(.L_x_114) ;  /* 0x0000000607147947 */ /* 0x000fea000b800000 */
[----:B------:R-:W-:-:S13]  /*6040*/  ELECT P6, URZ, PT ;  /* 0x00000000003f782f */ /* 0x000fda00038c0000 */
.L_x_128:
[----:B------:R-:W-:Y:S04]  /*6050*/  BSSY B0, `(.L_x_115) ;  /* 0x000002b000007945 */ /* 0x000fe80003800000 */
[----:B------:R-:W-:Y:S05]  /*6060*/  @!P6 BRA `(.L_x_116) ;  /* 0x0000000000a4e947 */ /* 0x000fea0003800000 */
[----:B------:R-:W-:-:S04]  /*6070*/  LOP3.LUT R18, R18, 0x2, RZ, 0xfc, !PT ;  /* 0x0000000212127812 */ /* 0x000fc800078efcff */
[----:B------:R-:W-:-:S13]  /*6080*/  ISETP.NE.AND P0, PT, R18, 0x3, PT ;  /* 0x000000031200780c */ /* 0x000fda0003f05270 */
[----:B------:R-:W-:Y:S05]  /*6090*/  @!P0 BRA `(.L_x_117) ;  /* 0x0000000000048947 */ /* 0x000fea0003800000 */
[----:B------:R-:W-:Y:S01]  /*60a0*/  BPT.TRAP 0x1 ;  /* 0x000000040000795c */ /* 0x000fe20000300000 */
.L_x_117:
[----:B------:R-:W0:Y:S01]  /*60b0*/  S2R R5, SR_CgaCtaId ;  /* 0x0000000000057919 */ /* 0x000e220000008800 */
[----:B------:R-:W-:Y:S02]  /*60c0*/  MOV R0, 0x400 ;  /* 0x0000040000007802 */ /* 0x000fe40000000f00 */
[----:B------:R-:W-:Y:S02]  /*60d0*/  SHF.L.U32 R2, R3, 0x1f, RZ ;  /* 0x0000001f03027819 */ /* 0x000fe400000006ff */
[----:B0-----:R-:W-:-:S05]  /*60e0*/  LEA R5, R5, R0, 0x18 ;  /* 0x0000000005057211 */ /* 0x001fca00078ec0ff */
[----:B------:R-:W-:-:S04]  /*60f0*/  VIADD R5, R5, 0x20 ;  /* 0x0000002005057836 */ /* 0x000fc80000000000 */
[C---:B------:R-:W-:Y:S02]  /*6100*/  IMAD R7, R8.reuse, 0x8, R5 ;  /* 0x0000000808077824 */ /* 0x040fe400078e0205 */
[----:B------:R-:W-:Y:S02]  /*6110*/  VIADD R8, R8, 0x1 ;  /* 0x0000000108087836 */ /* 0x000fe40000000000 */
[----:B------:R-:W0:Y:S03]  /*6120*/  SYNCS.PHASECHK.TRANS64.TRYWAIT P0, [R7+URZ], R2 ;  /* 0x00000002070075a7 */ /* 0x000e26000800017f */
[----:B------:R-:W-:-:S04]  /*6130*/  ISETP.NE.AND P1, PT, R8, 0x4, PT ;  /* 0x000000040800780c */ /* 0x000fc80003f25270 */
[----:B------:R-:W-:Y:S02]  /*6140*/  SEL R0, RZ, 0x1, P1 ;  /* 0x00000001ff007807 */ /* 0x000fe40000800000 */
[----:B------:R-:W-:Y:S02]  /*6150*/  SEL R8, R8, RZ, P1 ;  /* 0x000000ff08087207 */ /* 0x000fe40000800000 */
[----:B------:R-:W-:-:S03]  /*6160*/  LOP3.LUT R9, R3, R0, RZ, 0x3c, !PT ;  /* 0x0000000003097212 */ /* 0x000fc600078e3cff */
[----:B------:R-:W-:Y:S01]  /*6170*/  IMAD R6, R8, 0x8, R5 ;  /* 0x0000000808067824 */ /* 0x000fe200078e0205 */
[----:B------:R-:W-:Y:S01]  /*6180*/  SHF.L.U32 R3, R9, 0x1f, RZ ;  /* 0x0000001f09037819 */ /* 0x000fe200000006ff */
[----:B0-----:R-:W-:Y:S06]  /*6190*/  @!P0 BRA `(.L_x_118) ;  /* 0x0000000000dc8947 */ /* 0x001fec0003800000 */
.L_x_129:
[----:B------:R-:W1:Y:S01]  /*61a0*/  SYNCS.PHASECHK.TRANS64.TRYWAIT P0, [R6+URZ], R3 ;  /* 0x00000003060075a7 */ /* 0x000e62000800017f */
[----:B------:R-:W-:-:S05]  /*61b0*/  VIADD R0, R8, 0x1 ;  /* 0x0000000108007836 */ /* 0x000fca0000000000 */
[----:B------:R-:W-:-:S04]  /*61c0*/  ISETP.NE.AND P1, PT, R0, 0x4, PT ;  /* 0x000000040000780c */ /* 0x000fc80003f25270 */
[----:B0-----:R-:W-:Y:S02]  /*61d0*/  SEL R2, RZ, 0x1, P1 ;  /* 0x00000001ff027807 */ /* 0x001fe40000800000 */
[----:B------:R-:W-:Y:S02]  /*61e0*/  SEL R0, R0, RZ, P1 ;  /* 0x000000ff00007207 */ /* 0x000fe40000800000 */
[----:B------:R-:W-:-:S03]  /*61f0*/  LOP3.LUT R9, R9, R2, RZ, 0x3c, !PT ;  /* 0x0000000209097212 */ /* 0x000fc600078e3cff */
[----:B------:R-:W-:Y:S01]  /*6200*/  IMAD R7, R0, 0x8, R5 ;  /* 0x0000000800077824 */ /* 0x000fe200078e0205 */
[----:B------:R-:W-:Y:S01]  /*6210*/  SHF.L.U32 R4, R9, 0x1f, RZ ;  /* 0x0000001f09047819 */ /* 0x000fe200000006ff */
[----:B-1----:R-:W-:Y:S06]  /*6220*/  @!P0 BRA `(.L_x_119) ;  /* 0x0000000000cc8947 */ /* 0x002fec0003800000 */
.L_x_130:
[----:B------:R-:W1:Y:S01]  /*6230*/  SYNCS.PHASECHK.TRANS64.TRYWAIT P0, [R7+URZ], R4 ;  /* 0x00000004070075a7 */ /* 0x000e62000800017f */
[----:B------:R-:W-:-:S05]  /*6240*/  VIADD R0, R0, 0x1 ;  /* 0x0000000100007836 */ /* 0x000fca0000000000 */
[----:B------:R-:W-:-:S04]  /*6250*/  ISETP.NE.AND P1, PT, R0, 0x4, PT ;  /* 0x000000040000780c */ /* 0x000fc80003f25270 */
[----:B------:R-:W-:Y:S02]  /*6260*/  SEL R2, RZ, 0x1, P1 ;  /* 0x00000001ff027807 */ /* 0x000fe40000800000 */
[----:B------:R-:W-:Y:S02]  /*6270*/  SEL R0, R0, RZ, P1 ;  /* 0x000000ff00007207 */ /* 0x000fe40000800000 */
[----:B------:R-:W-:Y:S01]  /*6280*/  LOP3.LUT R2, R9, R2, RZ, 0x3c, !PT ;  /* 0x0000000209027212 */ /* 0x000fe200078e3cff */
[----:B-1----:R-:W-:Y:S06]  /*6290*/  @!P0 BRA `(.L_x_120) ;  /* 0x0000000000c48947 */ /* 0x002fec0003800000 */
.L_x_131:
[----:B------:R-:W-:Y:S01]  /*62a0*/  IMAD R5, R0, 0x8, R5 ;  /* 0x0000000800057824 */ /* 0x000fe200078e0205 */
[----:B------:R-:W-:-:S07]  /*62b0*/  SHF.L.U32 R0, R2, 0x1f, RZ ;  /* 0x0000001f02007819 */ /* 0x000fce00000006ff */
.L_x_121:
[----:B--2---:R2:W3:Y:S02]  /*62c0*/  SYNCS.PHASECHK.TRANS64.TRYWAIT P0, [R5+URZ], R0 ;  /* 0x00000000050075a7 */ /* 0x0044e4000800017f */
[----:B---3--:R-:W-:Y:S05]  /*62d0*/  @!P0 NANOSLEEP.SYNCS 0x989680 ;  /* 0x009896800000895d */ /* 0x008fea0003900000 */
[----:B------:R-:W3:Y:S02]  /*62e0*/  @!P0 SYNCS.PHASECHK.TRANS64 P0, [R5+URZ], R0 ;  /* 0x00000000050085a7 */ /* 0x000ee4000800007f */
[----:B---3--:R-:W-:Y:S05]  /*62f0*/  @!P0 BRA `(.L_x_121) ;  /* 0xfffffffc00f08947 */ /* 0x008fea000383ffff */
.L_x_116:
[----:B------:R-:W-:Y:S05]  /*6300*/  BSYNC B0 ;  /* 0x0000000000007941 */ /* 0x000fea0003800000 */
.L_x_115:
[----:B------:R-:W-:Y:S05]  /*6310*/  EXIT ;  /* 0x000000000000794d */ /* 0x000fea0003800000 */
.L_x_21:
[----:B-1----:R1:W2:Y:S02]  /*6320*/  SYNCS.PHASECHK.TRANS64.TRYWAIT P1, [R3+URZ], R0 ;  /* 0x00000000030075a7 */ /* 0x0022a4000802017f */
[----:B--2---:R-:W-:Y:S05]  /*6330*/  @!P1 NANOSLEEP.SYNCS 0x989680 ;  /* 0x009896800000995d */ /* 0x004fea0003900000 */
[----:B------:R-:W2:Y:S02]  /*6340*/  @!P1 SYNCS.PHASECHK.TRANS64 P1, [R3+URZ], R0 ;  /* 0x00000000030095a7 */ /* 0x000ea4000802007f */
[----:B--2---:R-:W-:Y:S05]  /*6350*/  @!P1 BRA `(.L_x_21) ;  /* 0xfffffffc00f09947 */ /* 0x004fea000383ffff */
[----:B------:R-:W-:Y:S05]  /*6360*/  BRA `(.L_x_20) ;  /* 0xffffffb400107947 */ /* 0x000fea000383ffff */
.L_x_26:
[----:B-1----:R1:W2:Y:S02]  /*6370*/  SYNCS.PHASECHK.TRANS64.TRYWAIT P1, [R5+URZ], R4 ;  /* 0x00000004050075a7 */ /* 0x0022a4000802017f */
[----:B--2---:R-:W-:Y:S05]  /*6380*/  @!P1 NANOSLEEP.SYNCS 0x989680 ;  /* 0x009896800000995d */ /* 0x004fea0003900000 */
[----:B------:R-:W2:Y:S02]  /*6390*/  @!P1 SYNCS.PHASECHK.TRANS64 P1, [R5+URZ], R4 ;  /* 0x00000004050095a7 */ /* 0x000ea4000802007f */
[----:B--2---:R-:W-:Y:S05]  /*63a0*/  @!P1 BRA `(.L_x_26) ;  /* 0xfffffffc00f09947 */ /* 0x004fea000383ffff */
[----:B------:R-:W-:Y:S05]  /*63b0*/  BRA `(.L_x_25) ;  /* 0xffffffb8005c7947 */ /* 0x000fea000383ffff */
.L_x_103:
[----:B------:R-:W-:Y:S01]  /*63c0*/  BSSY B1, `(.L_x_122) ;  /* 0x0000006000017945 */ /* 0x000fe20003800000 */
[----:B------:R-:W-:-:S07]  /*63d0*/  IMAD.MOV.U32 R15, RZ, RZ, -0x1 ;  /* 0xffffffffff0f7424 */ /* 0x000fce00078e00ff */
[----:B------:R-:W-:Y:S05]  /*63e0*/  WARPSYNC.COLLECTIVE R15, `(.L_x_123) ;  /* 0x000000000f0c7348 */ /* 0x000fea0003c00000 */
[----:B------:R-:W-:Y:S02]  /*63f0*/  ELECT P6, UR62, PT ;  /* 0x00000000003e782f */ /* 0x000fe400038c0000 */
[----:B------:R-:W-:Y:S01]  /*6400*/  MOV R14, UR62 ;  /* 0x0000003e000e7c02 */ /* 0x000fe20008000f00 */
[----:B------:R-:W-:Y:S10]  /*6410*/  ENDCOLLECTIVE ;  /* 0x000000000000791b */ /* 0x000ff40003800000 */
.L_x_123:
[----:B------:R-:W-:Y:S05]  /*6420*/  BSYNC B1 ;  /* 0x0000000000017941 */ /* 0x000fea0003800000 */
.L_x_122:
[----:B------:R-:W-:Y:S05]  /*6430*/  BRA `(.L_x_124) ;  /* 0xfffffff0000c7947 */ /* 0x000fea000383ffff */
.L_x_106:
[----:B-1----:R1:W2:Y:S02]  /*6440*/  SYNCS.PHASECHK.TRANS64.TRYWAIT P0, [R23+URZ+0x20], R14 ;  /* 0x0000200e170075a7 */ /* 0x0022a4000800017f */
[----:B--2---:R-:W-:Y:S05]  /*6450*/  @!P0 NANOSLEEP.SYNCS 0x989680 ;  /* 0x009896800000895d */ /* 0x004fea0003900000 */
[----:B------:R-:W2:Y:S02]  /*6460*/  @!P0 SYNCS.PHASECHK.TRANS64 P0, [R23+URZ+0x20], R14 ;  /* 0x0000200e170085a7 */ /* 0x000ea4000800007f */
[----:B--2---:R-:W-:Y:S05]  /*6470*/  @!P0 BRA `(.L_x_106) ;  /* 0xfffffffc00f08947 */ /* 0x004fea000383ffff */
[----:B------:R-:W-:Y:S05]  /*6480*/  BRA `(.L_x_125) ;  /* 0xfffffff000447947 */ /* 0x000fea000383ffff */
.L_x_114:
[----:B------:R-:W-:Y:S01]  /*6490*/  BSSY B0, `(.L_x_126) ;  /* 0x0000006000007945 */ /* 0x000fe20003800000 */
[----:B------:R-:W-:-:S07]  /*64a0*/  IMAD.MOV.U32 R15, RZ, RZ, -0x1 ;  /* 0xffffffffff0f7424 */ /* 0x000fce00078e00ff */
[----:B------:R-:W-:Y:S05]  /*64b0*/  WARPSYNC.COLLECTIVE R15, `(.L_x_127) ;  /* 0x000000000f0c7348 */ /* 0x000fea0003c00000 */
[----:B------:R-:W-:Y:S02]  /*64c0*/  ELECT P6, UR62, PT ;  /* 0x00000000003e782f */ /* 0x000fe400038c0000 */
[----:B------:R-:W-:Y:S01]  /*64d0*/  MOV R14, UR62 ;  /* 0x0000003e000e7c02 */ /* 0x000fe20008000f00 */
[----:B------:R-:W-:Y:S10]  /*64e0*/  ENDCOLLECTIVE ;  /* 0x000000000000791b */ /* 0x000ff40003800000 */
.L_x_127:
[----:B------:R-:W-:Y:S05]  /*64f0*/  BSYNC B0 ;  /* 0x0000000000007941 */ /* 0x000fea0003800000 */
.L_x_126:
[----:B------:R-:W-:Y:S05]  /*6500*/  BRA `(.L_x_128) ;  /* 0xfffffff800d07947 */ /* 0x000fea000383ffff */
.L_x_118:
[----:B0-----:R0:W1:Y:S02]  /*6510*/  SYNCS.PHASECHK.TRANS64.TRYWAIT P0, [R7+URZ], R2 ;  /* 0x00000002070075a7 */ /* 0x001064000800017f */
[----:B-1----:R-:W-:Y:S05]  /*6520*/  @!P0 NANOSLEEP.SYNCS 0x989680 ;  /* 0x009896800000895d */ /* 0x002fea0003900000 */
[----:B------:R-:W1:Y:S02]  /*6530*/  @!P0 SYNCS.PHASECHK.TRANS64 P0, [R7+URZ], R2 ;  /* 0x00000002070085a7 */ /* 0x000e64000800007f */
[----:B-1----:R-:W-:Y:S05]  /*6540*/  @!P0 BRA `(.L_x_118) ;  /* 0xfffffffc00f08947 */ /* 0x002fea000383ffff */
[----:B------:R-:W-:Y:S05]  /*6550*/  BRA `(.L_x_129) ;  /* 0xfffffffc00107947 */ /* 0x000fea000383ffff */
.L_x_119:
[----:B0-----:R0:W1:Y:S02]  /*6560*/  SYNCS.PHASECHK.TRANS64.TRYWAIT P0, [R6+URZ], R3 ;  /* 0x00000003060075a7 */ /* 0x001064000800017f */
[----:B-1----:R-:W-:Y:S05]  /*6570*/  @!P0 NANOSLEEP.SYNCS 0x989680 ;  /* 0x009896800000895d */ /* 0x002fea0003900000 */
[----:B------:R-:W1:Y:S02]  /*6580*/  @!P0 SYNCS.PHASECHK.TRANS64 P0, [R6+URZ], R3 ;  /* 0x00000003060085a7 */ /* 0x000e64000800007f */
[----:B-1----:R-:W-:Y:S05]  /*6590*/  @!P0 BRA `(.L_x_119) ;  /* 0xfffffffc00f08947 */ /* 0x002fea000383ffff */
[----:B------:R-:W-:Y:S05]  /*65a0*/  BRA `(.L_x_130) ;  /* 0xfffffffc00207947 */ /* 0x000fea000383ffff */
.L_x_120:
[----:B-1----:R1:W2:Y:S02]  /*65b0*/  SYNCS.PHASECHK.TRANS64.TRYWAIT P0, [R7+URZ], R4 ;  /* 0x00000004070075a7 */ /* 0x0022a4000800017f */
[----:B--2---:R-:W-:Y:S05]  /*65c0*/  @!P0 NANOSLEEP.SYNCS 0x989680 ;  /* 0x009896800000895d */ /* 0x004fea0003900000 */
[----:B------:R-:W2:Y:S02]  /*65d0*/  @!P0 SYNCS.PHASECHK.TRANS64 P0, [R7+URZ], R4 ;  /* 0x00000004070085a7 */ /* 0x000ea4000800007f */
[----:B--2---:R-:W-:Y:S05]  /*65e0*/  @!P0 BRA `(.L_x_120) ;  /* 0xfffffffc00f08947 */ /* 0x004fea000383ffff */
[----:B------:R-:W-:Y:S05]  /*65f0*/  BRA `(.L_x_131) ;  /* 0xfffffffc00287947 */ /* 0x000fea000383ffff */
.L_x_132:
[----:B------:R-:W-:-:S00]  /*6600*/  BRA `(.L_x_132) ;  /* 0xfffffffc00fc7947 */ /* 0x000fc0000383ffff */
[----:B------:R-:W-:-:S00]  /*6610*/  NOP ;  /* 0x0000000000007918 */ /* 0x000fc00000000000 */
        /* <DEDUP_REMOVED lines=14> */
.L_x_133:


//--------------------- .nv.global.init           --------------------------
	.section	.nv.global.init,"aw",@progbits
.nv.global.init:
	.type		$str$22,@object
	.size		$str$22,($str$23 - $str$22)
$str$22:
        /*0000*/ 	.byte	0x6b, 0x5f, 0x74, 0x69, 0x6c, 0x65, 0x5f, 0x63, 0x6f, 0x75, 0x6e, 0x74, 0x20, 0x3e, 0x3d, 0x20
        /*0010*/ 	.byte	0x31, 0x00
	.type		$str$23,@object
	.size		$str$23,(__unnamed_1 - $str$23)
$str$23:
        /*0012*/ 	.byte	0x2f, 0x74, 0x6d, 0x70, 0x2f, 0x63, 0x75, 0x74, 0x6c, 0x61, 0x73, 0x73, 0x5f, 0x73, 0x77, 0x65
        /*0022*/ 	.byte	0x65, 0x70, 0x5f, 0x73, 0x72, 0x63, 0x2f, 0x69, 0x6e, 0x63, 0x6c, 0x75, 0x64, 0x65, 0x2f, 0x63
        /*0032*/ 	.byte	0x75, 0x74, 0x6c, 0x61, 0x73, 0x73, 0x2f, 0x67, 0x65, 0x6d, 0x6d, 0x2f, 0x63, 0x6f, 0x6c, 0x6c
        /*0042*/ 	.byte	0x65, 0x63, 0x74, 0x69, 0x76, 0x65, 0x2f, 0x73, 0x6d, 0x39, 0x30, 0x5f, 0x6d, 0x6d, 0x61, 0x5f
        /*0052*/ 	.byte	0x74, 0x6d, 0x61, 0x5f, 0x67, 0x6d, 0x6d, 0x61, 0x5f, 0x73, 0x73, 0x5f, 0x77, 0x61, 0x72, 0x70
        /*0062*/ 	.byte	0x73, 0x70, 0x65, 0x63, 0x69, 0x61, 0x6c, 0x69, 0x7a, 0x65, 0x64, 0x2e, 0x68, 0x70, 0x70, 0x00
	.type		__unnamed_1,@object
	.size		__unnamed_1,(.L_0 - __unnamed_1)
__unnamed_1:
        /*0072*/ 	.byte	0x76, 0x6f, 0x69, 0x64, 0x20, 0x63, 0x75, 0x74, 0x6c, 0x61, 0x73, 0x73, 0x3a, 0x3a, 0x67, 0x65
        /* <DEDUP_REMOVED lines=177> */
        /*0b92*/ 	.byte	0x74, 0x69, 0x74, 0x79, 0x5d, 0x00
.L_0:


//--------------------- .nv.shared._ZN7cutlass13device_kernelINS_4gemm6kernel13GemmUniversalIN4cute5tupleIJiiiiEEENS1_10collective13CollectiveMmaINS1_34MainloopSm90TmaGmmaWarpSpecializedILi4ENS5_IJNS4_1CILi2EEENSA_ILi1EEESC_EEENS1_35KernelTmaWarpSpecializedCooperativeEEENS5_IJNSA_ILi128EEENSA_ILi64EEESH_EEENS_10tfloat32_tENS5_IJlSC_lEEESJ_SK_NS4_8TiledMMAINS4_8MMA_AtomIJNS4_4SM904GMMA29MMA_64x64x8_F32TF32TF32_SS_TNILNSO_7ScaleInE1ELSQ_1EEEEEENS4_6LayoutISD_NS5_IJSC_NSA_ILi0EEESU_EEEEENS5_IJNS4_10UnderscoreESX_SX_EEEEENS4_13SM90_TMA_LOADENS4_14ComposedLayoutINS4_7SwizzleILi3ELi4ELi3EEENS4_18smem_ptr_flag_bitsILi32EEENST_INS5_IJNSA_ILi8EEENSA_ILi32EEEEEENS5_IJS17_SC_EEEEEEEvNS4_8identityENS4_23SM90_TMA_LOAD_MULTICASTES1B_vS1C_EENS_8epilogue10collective6detail29Sm90TmaWarpSpecializedAdapterINS1G_15DefaultEpilogueISJ_SK_SK_NS1F_6thread17LinearCombinationISJ_Li1EffLNS1K_9ScaleType4KindE0ELNS_15FloatRoundStyleE2ESJ_EENS1_15EpilogueDefaultEEEEEvvEEEEvNT_6ParamsE --------------------------
	.section	.nv.shared._ZN7cutlass13device_kernelINS_4gemm6kernel13GemmUniversalIN4cute5tupleIJiiiiEEENS1_10collective13CollectiveMmaINS1_34MainloopSm90TmaGmmaWarpSpecializedILi4ENS5_IJNS4_1CILi2EEENSA_ILi1EEESC_EEENS1_35KernelTmaWarpSpecializedCooperativeEEENS5_IJNSA_ILi128EEENSA_ILi64EEESH_EEENS_10tfloat32_tENS5_IJlSC_lEEESJ_SK_NS4_8TiledMMAINS4_8MMA_AtomIJNS4_4SM904GMMA29MMA_64x64x8_F32TF32TF32_SS_TNILNSO_7ScaleInE1ELSQ_1EEEEEENS4_6LayoutISD_NS5_IJSC_NSA_ILi0EEESU_EEEEENS5_IJNS4_10UnderscoreESX_SX_EEEEENS4_13SM90_TMA_LOADENS4_14ComposedLayoutINS4_7SwizzleILi3ELi4ELi3EEENS4_18smem_ptr_flag_bitsILi32EEENST_INS5_IJNSA_ILi8EEENSA_ILi32EEEEEENS5_IJS17_SC_EEEEEEEvNS4_8identityENS4_23SM90_TMA_LOAD_MULTICASTES1B_vS1C_EENS_8epilogue10collective6detail29Sm90TmaWarpSpecializedAdapterINS1G_15DefaultEpilogueISJ_SK_SK_NS1F_6thread17LinearCombinationISJ_Li1EffLNS1K_9ScaleType4KindE0ELNS_15FloatRoundStyleE2ESJ_EENS1_15EpilogueDefaultEEEEEvvEEEEvNT_6ParamsE,"aw",@nobits
	.sectionflags	@""
	.align	16
	.zero		1024


//--------------------- .nv.shared.reserved.0     --------------------------
	.section	.nv.shared.reserved.0,"aw",@nobits
	.weak		__nv_reservedSMEM_offset_0_alias
	.size		__nv_reservedSMEM_offset_0_alias, 0, 0
	.other		__nv_reservedSMEM_offset_0_alias,@"STO_CUDA_RESERVED_SHARED STV_DEFAULT"
__nv_reservedSMEM_offset_0_alias:
	.zero		0


//--------------------- .nv.global                --------------------------
	.section	.nv.global,"aw",@nobits
.nv.global:
	.type		_ZN39_INTERNAL_36155501_4_k_cu_4b0f9f36_67134cute1_E,@object
	.size		_ZN39_INTERNAL_36155501_4_k_cu_4b0f9f36_67134cute1_E,(_ZN39_INTERNAL_36155501_4_k_cu_4b0f9f36_67134cuda3std3__45__cpo6cbeginE - _ZN39_INTERNAL_36155501_4_k_cu_4b0f9f36_67134cute1_E)
_ZN39_INTERNAL_36155501_4_k_cu_4b0f9f36_67134cute1_E:
	.zero		1
	.type		_ZN39_INTERNAL_36155501_4_k_cu_4b0f9f36_67134cuda3std3__45__cpo6cbeginE,@object
	.size		_ZN39_INTERNAL_36155501_4_k_cu_4b0f9f36_67134cuda3std3__45__cpo6cbeginE,(_ZN39_INTERNAL_36155501_4_k_cu_4b0f9f36_67134cuda3std3__48in_placeE - _ZN39_INTERNAL_36155501_4_k_cu_4b0f9f36_67134cuda3std3__45__cpo6cbeginE)
_ZN39_INTERNAL_36155501_4_k_cu_4b0f9f36_67134cuda3std3__45__cpo6cbeginE:
	.zero		1
	.type		_ZN39_INTERNAL_36155501_4_k_cu_4b0f9f36_67134cuda3std3__48in_placeE,@object
	.size		_ZN39_INTERNAL_36155501_4_k_cu_4b0f9f36_67134cuda3std3__48in_placeE,(_ZN39_INTERNAL_36155501_4_k_cu_4b0f9f36_67134cuda3std6ranges3__45__cpo9iter_moveE - _ZN39_INTERNAL_36155501_4_k_cu_4b0f9f36_67134cuda3std3__48in_placeE)
_ZN39_INTERNAL_36155501_4_k_cu_4b0f9f36_67134cuda3std3__48in_placeE:
	.zero		1
	.type		_ZN39_INTERNAL_36155501_4_k_cu_4b0f9f36_67134cuda3std6ranges3__45__cpo9iter_moveE,@object
	.size		_ZN39_INTERNAL_36155501_4_k_cu_4b0f9f36_67134cuda3std6ranges3__45__cpo9iter_moveE,(_ZN39_INTERNAL_36155501_4_k_cu_4b0f9f36_67134cuda3std3__45__cpo5beginE - _ZN39_INTERNAL_36155501_4_k_cu_4b0f9f36_67134cuda3std6ranges3__45__cpo9iter_moveE)
_ZN39_INTERNAL_36155501_4_k_cu_4b0f9f36_67134cuda3std6ranges3__45__cpo9iter_moveE:
	.zero		1
	.type		_ZN39_INTERNAL_36155501_4_k_cu_4b0f9f36_67134cuda3std3__45__cpo5beginE,@object
	.size		_ZN39_INTERNAL_36155501_4_k_cu_4b0f9f36_67134cuda3std3__45__cpo5beginE,(_ZN39_INTERNAL_36155501_4_k_cu_4b0f9f36_67134cuda3std3__441_GLOBAL__N__36155501_4_k_cu_4b0f9f36_67136ignoreE - _ZN39_INTERNAL_36155501_4_k_cu_4b0f9f36_67134cuda3std3__45__cpo5beginE)
_ZN39_INTERNAL_36155501_4_k_cu_4b0f9f36_67134cuda3std3__45__cpo5beginE:
	.zero		1
	.type		_ZN39_INTERNAL_36155501_4_k_cu_4b0f9f36_67134cuda3std3__441_GLOBAL__N__36155501_4_k_cu_4b0f9f36_67136ignoreE,@object
	.size		_ZN39_INTERNAL_36155501_4_k_cu_4b0f9f36_67134cuda3std3__441_GLOBAL__N__36155501_4_k_cu_4b0f9f36_67136ignoreE,(_ZN39_INTERNAL_36155501_4_k_cu_4b0f9f36_67134cute7productE - _ZN39_INTERNAL_36155501_4_k_cu_4b0f9f36_67134cuda3std3__441_GLOBAL__N__36155501_4_k_cu_4b0f9f36_67136ignoreE)
_ZN39_INTERNAL_36155501_4_k_cu_4b0f9f36_67134cuda3std3__441_GLOBAL__N__36155501_4_k_cu_4b0f9f36_67136ignoreE:
	.zero		1
	.type		_ZN39_INTERNAL_36155501_4_k_cu_4b0f9f36_67134cute7productE,@object
	.size		_ZN39_INTERNAL_36155501_4_k_cu_4b0f9f36_67134cute7productE,(_ZN39_INTERNAL_36155501_4_k_cu_4b0f9f36_67134cuda3std3__45__cpo3endE - _ZN39_INTERNAL_36155501_4_k_cu_4b0f9f36_67134cute7productE)
_ZN39_INTERNAL_36155501_4_k_cu_4b0f9f36_67134cute7productE:
	.zero		1
	.type		_ZN39_INTERNAL_36155501_4_k_cu_4b0f9f36_67134cuda3std3__45__cpo3endE,@object
	.size		_ZN39_INTERNAL_36155501_4_k_cu_4b0f9f36_67134cuda3std3__45__cpo3endE,(_ZN39_INTERNAL_36155501_4_k_cu_4b0f9f36_67134cuda3std3__419piecewise_constructE - _ZN39_INTERNAL_36155501_4_k_cu_4b0f9f36_67134cuda3std3__45__cpo3endE)
_ZN39_INTERNAL_36155501_4_k_cu_4b0f9f36_67134cuda3std3__45__cpo3endE:
	.zero		1
	.type		_ZN39_INTERNAL_36155501_4_k_cu_4b0f9f36_67134cuda3std3__419piecewise_constructE,@object
	.size		_ZN39_INTERNAL_36155501_4_k_cu_4b0f9f36_67134cuda3std3__419piecewise_constructE,(_ZN39_INTERNAL_36155501_4_k_cu_4b0f9f36_67134cuda3std3__45__cpo4cendE - _ZN39_INTERNAL_36155501_4_k_cu_4b0f9f36_67134cuda3std3__419piecewise_constructE)
_ZN39_INTERNAL_36155501_4_k_cu_4b0f9f36_67134cuda3std3__419piecewise_constructE:
	.zero		1
	.type		_ZN39_INTERNAL_36155501_4_k_cu_4b0f9f36_67134cuda3std3__45__cpo4cendE,@object
	.size		_ZN39_INTERNAL_36155501_4_k_cu_4b0f9f36_67134cuda3std3__45__cpo4cendE,(_ZN39_INTERNAL_36155501_4_k_cu_4b0f9f36_67134cuda3std6ranges3__45__cpo4swapE - _ZN39_INTERNAL_36155501_4_k_cu_4b0f9f36_67134cuda3std3__45__cpo4cendE)
_ZN39_INTERNAL_36155501_4_k_cu_4b0f9f36_67134cuda3std3__45__cpo4cendE:
	.zero		1
	.type		_ZN39_INTERNAL_36155501_4_k_cu_4b0f9f36_67134cuda3std6ranges3__45__cpo4swapE,@object
	.size		_ZN39_INTERNAL_36155501_4_k_cu_4b0f9f36_67134cuda3std6ranges3__45__cpo4swapE,(.L_8 - _ZN39_INTERNAL_36155501_4_k_cu_4b0f9f36_67134cuda3std6ranges3__45__cpo4swapE)
_ZN39_INTERNAL_36155501_4_k_cu_4b0f9f36_67134cuda3std6ranges3__45__cpo4swapE:
	.zero		1
.L_8:


//--------------------- .nv.constant0._ZN7cutlass13device_kernelINS_4gemm6kernel13GemmUniversalIN4cute5tupleIJiiiiEEENS1_10collective13CollectiveMmaINS1_34MainloopSm90TmaGmmaWarpSpecializedILi4ENS5_IJNS4_1CILi2EEENSA_ILi1EEESC_EEENS1_35KernelTmaWarpSpecializedCooperativeEEENS5_IJNSA_ILi128EEENSA_ILi64EEESH_EEENS_10tfloat32_tENS5_IJlSC_lEEESJ_SK_NS4_8TiledMMAINS4_8MMA_AtomIJNS4_4SM904GMMA29MMA_64x64x8_F32TF32TF32_SS_TNILNSO_7ScaleInE1ELSQ_1EEEEEENS4_6LayoutISD_NS5_IJSC_NSA_ILi0EEESU_EEEEENS5_IJNS4_10UnderscoreESX_SX_EEEEENS4_13SM90_TMA_LOADENS4_14ComposedLayoutINS4_7SwizzleILi3ELi4ELi3EEENS4_18smem_ptr_flag_bitsILi32EEENST_INS5_IJNSA_ILi8EEENSA_ILi32EEEEEENS5_IJS17_SC_EEEEEEEvNS4_8identityENS4_23SM90_TMA_LOAD_MULTICASTES1B_vS1C_EENS_8epilogue10collective6detail29Sm90TmaWarpSpecializedAdapterINS1G_15DefaultEpilogueISJ_SK_SK_NS1F_6thread17LinearCombinationISJ_Li1EffLNS1K_9ScaleType4KindE0ELNS_15FloatRoundStyleE2ESJ_EENS1_15EpilogueDefaultEEEEEvvEEEEvNT_6ParamsE --------------------------
	.section	.nv.constant0._ZN7cutlass13device_kernelINS_4gemm6kernel13GemmUniversalIN4cute5tupleIJiiiiEEENS1_10collective13CollectiveMmaINS1_34MainloopSm90TmaGmmaWarpSpecializedILi4ENS5_IJNS4_1CILi2EEENSA_ILi1EEESC_EEENS1_35KernelTmaWarpSpecializedCooperativeEEENS5_IJNSA_ILi128EEENSA_ILi64EEESH_EEENS_10tfloat32_tENS5_IJlSC_lEEESJ_SK_NS4_8TiledMMAINS4_8MMA_AtomIJNS4_4SM904GMMA29MMA_64x64x8_F32TF32TF32_SS_TNILNSO_7ScaleInE1ELSQ_1EEEEEENS4_6LayoutISD_NS5_IJSC_NSA_ILi0EEESU_EEEEENS5_IJNS4_10UnderscoreESX_SX_EEEEENS4_13SM90_TMA_LOADENS4_14ComposedLayoutINS4_7SwizzleILi3ELi4ELi3EEENS4_18smem_ptr_flag_bitsILi32EEENST_INS5_IJNSA_ILi8EEENSA_ILi32EEEEEENS5_IJS17_SC_EEEEEEEvNS4_8identityENS4_23SM90_TMA_LOAD_MULTICASTES1B_vS1C_EENS_8epilogue10collective6detail29Sm90TmaWarpSpecializedAdapterINS1G_15DefaultEpilogueISJ_SK_SK_NS1F_6thread17LinearCombinationISJ_Li1EffLNS1K_9ScaleType4KindE0ELNS_15FloatRoundStyleE2ESJ_EENS1_15EpilogueDefaultEEEEEvvEEEEvNT_6ParamsE,"a",@progbits
	.sectionflags	@""
	.align	4
.nv.constant0._ZN7cutlass13device_kernelINS_4gemm6kernel13GemmUniversalIN4cute5tupleIJiiiiEEENS1_10collective13CollectiveMmaINS1_34MainloopSm90TmaGmmaWarpSpecializedILi4ENS5_IJNS4_1CILi2EEENSA_ILi1EEESC_EEENS1_35KernelTmaWarpSpecializedCooperativeEEENS5_IJNSA_ILi128EEENSA_ILi64EEESH_EEENS_10tfloat32_tENS5_IJlSC_lEEESJ_SK_NS4_8TiledMMAINS4_8MMA_AtomIJNS4_4SM904GMMA29MMA_64x64x8_F32TF32TF32_SS_TNILNSO_7ScaleInE1ELSQ_1EEEEEENS4_6LayoutISD_NS5_IJSC_NSA_ILi0EEESU_EEEEENS5_IJNS4_10UnderscoreESX_SX_EEEEENS4_13SM90_TMA_LOADENS4_14ComposedLayoutINS4_7SwizzleILi3ELi4ELi3EEENS4_18smem_ptr_flag_bitsILi32EEENST_INS5_IJNSA_ILi8EEENSA_ILi32EEEEEENS5_IJS17_SC_EEEEEEEvNS4_8identityENS4_23SM90_TMA_LOAD_MULTICASTES1B_vS1C_EENS_8epilogue10collective6detail29Sm90TmaWarpSpecializedAdapterINS1G_15DefaultEpilogueISJ_SK_SK_NS1F_6thread17LinearCombinationISJ_Li1EffLNS1K_9ScaleType4KindE0ELNS_15FloatRoundStyleE2ESJ_EENS1_15EpilogueDefaultEEEEEvvEEEEvNT_6ParamsE:
	.zero		1664


//--------------------- SYMBOLS --------------------------

	.type		.nv.reservedSmem.offset0,@object
	.size		.nv.reservedSmem.offset0,0x4
	.type		__assertfail,@function
